//
// Generated by NVIDIA NVVM Compiler
//
// Compiler Build ID: CL-36424714
// Cuda compilation tools, release 13.0, V13.0.88
// Based on NVVM 20.0.0
//

.version 9.0
.target sm_100
.address_size 64

	// .globl	_Z14dijkstraKernelPiS_i
.extern .func  (.param .b64 func_retval0) malloc
(
	.param .b64 malloc_param_0
)
;
.extern .func free
(
	.param .b64 free_param_0
)
;

.visible .entry _Z14dijkstraKernelPiS_i(
	.param .u64 .ptr .align 1 _Z14dijkstraKernelPiS_i_param_0,
	.param .u64 .ptr .align 1 _Z14dijkstraKernelPiS_i_param_1,
	.param .u32 _Z14dijkstraKernelPiS_i_param_2
)
{
	.reg .pred 	%p<65>;
	.reg .b16 	%rs<20>;
	.reg .b32 	%r<151>;
	.reg .b64 	%rd<91>;

	ld.param.u64 	%rd18, [_Z14dijkstraKernelPiS_i_param_0];
	ld.param.u64 	%rd19, [_Z14dijkstraKernelPiS_i_param_1];
	ld.param.u32 	%r62, [_Z14dijkstraKernelPiS_i_param_2];
	cvta.to.global.u64 	%rd1, %rd18;
	cvta.to.global.u64 	%rd2, %rd19;
	mov.u32 	%r63, %ctaid.x;
	mov.u32 	%r64, %ntid.x;
	mov.u32 	%r65, %tid.x;
	mad.lo.s32 	%r1, %r63, %r64, %r65;
	setp.ge.s32 	%p1, %r1, %r62;
	@%p1 bra 	$L__BB0_78;
	cvt.s64.s32 	%rd20, %r62;
	{ // callseq 0, 0
	.param .b64 param0;
	st.param.b64 	[param0], %rd20;
	.param .b64 retval0;
	call.uni (retval0), 
	malloc, 
	(
	param0
	);
	ld.param.b64 	%rd21, [retval0];
	} // callseq 0
	setp.lt.s32 	%p2, %r62, 1;
	@%p2 bra 	$L__BB0_13;
	mul.lo.s32 	%r2, %r62, %r1;
	and.b32  	%r3, %r62, 7;
	setp.lt.u32 	%p3, %r62, 8;
	mov.b32 	%r134, 0;
	@%p3 bra 	$L__BB0_5;
	and.b32  	%r134, %r62, 2147483640;
	mov.b32 	%r132, 0;
$L__BB0_4:
	.pragma "nounroll";
	cvt.u64.u32 	%rd22, %r132;
	add.s64 	%rd23, %rd21, %rd22;
	mov.b16 	%rs1, 0;
	st.u8 	[%rd23], %rs1;
	add.s32 	%r68, %r132, %r2;
	mul.wide.s32 	%rd24, %r68, 4;
	add.s64 	%rd25, %rd2, %rd24;
	mov.b32 	%r69, 1000000000;
	st.global.u32 	[%rd25], %r69;
	st.u8 	[%rd23+1], %rs1;
	st.global.u32 	[%rd25+4], %r69;
	st.u8 	[%rd23+2], %rs1;
	st.global.u32 	[%rd25+8], %r69;
	st.u8 	[%rd23+3], %rs1;
	st.global.u32 	[%rd25+12], %r69;
	st.u8 	[%rd23+4], %rs1;
	st.global.u32 	[%rd25+16], %r69;
	st.u8 	[%rd23+5], %rs1;
	st.global.u32 	[%rd25+20], %r69;
	st.u8 	[%rd23+6], %rs1;
	st.global.u32 	[%rd25+24], %r69;
	st.u8 	[%rd23+7], %rs1;
	st.global.u32 	[%rd25+28], %r69;
	add.s32 	%r132, %r132, 8;
	setp.ne.s32 	%p4, %r132, %r134;
	@%p4 bra 	$L__BB0_4;
$L__BB0_5:
	setp.eq.s32 	%p5, %r3, 0;
	@%p5 bra 	$L__BB0_13;
	and.b32  	%r8, %r62, 3;
	setp.lt.u32 	%p6, %r3, 4;
	@%p6 bra 	$L__BB0_8;
	cvt.u64.u32 	%rd26, %r134;
	add.s64 	%rd27, %rd21, %rd26;
	mov.b16 	%rs2, 0;
	st.u8 	[%rd27], %rs2;
	add.s32 	%r70, %r134, %r2;
	mul.wide.s32 	%rd28, %r70, 4;
	add.s64 	%rd29, %rd2, %rd28;
	mov.b32 	%r71, 1000000000;
	st.global.u32 	[%rd29], %r71;
	st.u8 	[%rd27+1], %rs2;
	st.global.u32 	[%rd29+4], %r71;
	st.u8 	[%rd27+2], %rs2;
	st.global.u32 	[%rd29+8], %r71;
	st.u8 	[%rd27+3], %rs2;
	st.global.u32 	[%rd29+12], %r71;
	add.s32 	%r134, %r134, 4;
$L__BB0_8:
	setp.eq.s32 	%p7, %r8, 0;
	@%p7 bra 	$L__BB0_13;
	setp.eq.s32 	%p8, %r8, 1;
	@%p8 bra 	$L__BB0_11;
	cvt.u64.u32 	%rd30, %r134;
	add.s64 	%rd31, %rd21, %rd30;
	mov.b16 	%rs3, 0;
	st.u8 	[%rd31], %rs3;
	add.s32 	%r72, %r134, %r2;
	mul.wide.s32 	%rd32, %r72, 4;
	add.s64 	%rd33, %rd2, %rd32;
	mov.b32 	%r73, 1000000000;
	st.global.u32 	[%rd33], %r73;
	st.u8 	[%rd31+1], %rs3;
	st.global.u32 	[%rd33+4], %r73;
	add.s32 	%r134, %r134, 2;
$L__BB0_11:
	and.b32  	%r74, %r62, 1;
	setp.eq.b32 	%p9, %r74, 1;
	not.pred 	%p10, %p9;
	@%p10 bra 	$L__BB0_13;
	cvt.u64.u32 	%rd34, %r134;
	add.s64 	%rd35, %rd21, %rd34;
	mov.b16 	%rs4, 0;
	st.u8 	[%rd35], %rs4;
	add.s32 	%r75, %r134, %r2;
	mul.wide.s32 	%rd36, %r75, 4;
	add.s64 	%rd37, %rd2, %rd36;
	mov.b32 	%r76, 1000000000;
	st.global.u32 	[%rd37], %r76;
$L__BB0_13:
	mul.lo.s32 	%r13, %r62, %r1;
	add.s32 	%r77, %r13, %r1;
	mul.wide.s32 	%rd38, %r77, 4;
	add.s64 	%rd39, %rd2, %rd38;
	mov.b32 	%r78, 0;
	st.global.u32 	[%rd39], %r78;
	setp.lt.s32 	%p11, %r62, 2;
	@%p11 bra 	$L__BB0_77;
	and.b32  	%r14, %r62, 3;
	and.b32  	%r15, %r62, 2147483644;
	add.s32 	%r16, %r62, -2;
	mov.b32 	%r136, 0;
	cvt.s64.s32 	%rd88, %r13;
$L__BB0_15:
	mov.u32 	%r17, %r136;
	setp.lt.u32 	%p12, %r62, 4;
	mov.b32 	%r142, -1;
	mov.b32 	%r144, 0;
	@%p12 bra 	$L__BB0_30;
	mov.b32 	%r142, -1;
	mov.b32 	%r137, 0;
$L__BB0_17:
	cvt.u64.u32 	%rd40, %r137;
	add.s64 	%rd4, %rd21, %rd40;
	ld.u8 	%rs5, [%rd4];
	setp.ne.s16 	%p13, %rs5, 0;
	mov.u32 	%r139, %r142;
	@%p13 bra 	$L__BB0_20;
	setp.eq.s32 	%p14, %r142, -1;
	mov.u32 	%r139, %r137;
	@%p14 bra 	$L__BB0_20;
	add.s32 	%r85, %r137, %r13;
	mul.wide.s32 	%rd41, %r85, 4;
	add.s64 	%rd42, %rd2, %rd41;
	ld.global.u32 	%r86, [%rd42];
	add.s32 	%r87, %r142, %r13;
	mul.wide.s32 	%rd43, %r87, 4;
	add.s64 	%rd44, %rd2, %rd43;
	ld.global.u32 	%r88, [%rd44];
	setp.lt.s32 	%p15, %r86, %r88;
	selp.b32 	%r139, %r137, %r142, %p15;
$L__BB0_20:
	add.s32 	%r22, %r137, 1;
	ld.u8 	%rs6, [%rd4+1];
	setp.ne.s16 	%p16, %rs6, 0;
	cvt.s64.s32 	%rd46, %r137;
	add.s64 	%rd47, %rd46, %rd88;
	shl.b64 	%rd48, %rd47, 2;
	add.s64 	%rd5, %rd2, %rd48;
	mov.u32 	%r140, %r139;
	@%p16 bra 	$L__BB0_23;
	setp.eq.s32 	%p17, %r139, -1;
	mov.u32 	%r140, %r22;
	@%p17 bra 	$L__BB0_23;
	ld.global.u32 	%r89, [%rd5+4];
	add.s32 	%r90, %r139, %r13;
	mul.wide.s32 	%rd49, %r90, 4;
	add.s64 	%rd50, %rd2, %rd49;
	ld.global.u32 	%r91, [%rd50];
	setp.lt.s32 	%p18, %r89, %r91;
	selp.b32 	%r140, %r22, %r139, %p18;
$L__BB0_23:
	add.s32 	%r25, %r137, 2;
	ld.u8 	%rs7, [%rd4+2];
	setp.ne.s16 	%p19, %rs7, 0;
	mov.u32 	%r141, %r140;
	@%p19 bra 	$L__BB0_26;
	setp.eq.s32 	%p20, %r140, -1;
	mov.u32 	%r141, %r25;
	@%p20 bra 	$L__BB0_26;
	ld.global.u32 	%r92, [%rd5+8];
	add.s32 	%r93, %r140, %r13;
	mul.wide.s32 	%rd51, %r93, 4;
	add.s64 	%rd52, %rd2, %rd51;
	ld.global.u32 	%r94, [%rd52];
	setp.lt.s32 	%p21, %r92, %r94;
	selp.b32 	%r141, %r25, %r140, %p21;
$L__BB0_26:
	add.s32 	%r28, %r137, 3;
	ld.u8 	%rs8, [%rd4+3];
	setp.ne.s16 	%p22, %rs8, 0;
	mov.u32 	%r142, %r141;
	@%p22 bra 	$L__BB0_29;
	setp.eq.s32 	%p23, %r141, -1;
	mov.u32 	%r142, %r28;
	@%p23 bra 	$L__BB0_29;
	ld.global.u32 	%r95, [%rd5+12];
	add.s32 	%r96, %r141, %r13;
	mul.wide.s32 	%rd53, %r96, 4;
	add.s64 	%rd54, %rd2, %rd53;
	ld.global.u32 	%r97, [%rd54];
	setp.lt.s32 	%p24, %r95, %r97;
	selp.b32 	%r142, %r28, %r141, %p24;
$L__BB0_29:
	add.s32 	%r137, %r137, 4;
	setp.ne.s32 	%p25, %r137, %r15;
	mov.u32 	%r144, %r15;
	@%p25 bra 	$L__BB0_17;
$L__BB0_30:
	setp.eq.s32 	%p26, %r14, 0;
	mov.u32 	%r148, %r142;
	@%p26 bra 	$L__BB0_42;
	cvt.u64.u32 	%rd55, %r144;
	add.s64 	%rd6, %rd21, %rd55;
	ld.u8 	%rs9, [%rd6];
	setp.ne.s16 	%p27, %rs9, 0;
	mov.u32 	%r148, %r142;
	@%p27 bra 	$L__BB0_34;
	setp.eq.s32 	%p28, %r142, -1;
	mov.u32 	%r148, %r144;
	@%p28 bra 	$L__BB0_34;
	add.s32 	%r98, %r144, %r13;
	mul.wide.s32 	%rd56, %r98, 4;
	add.s64 	%rd57, %rd2, %rd56;
	ld.global.u32 	%r99, [%rd57];
	add.s32 	%r100, %r142, %r13;
	mul.wide.s32 	%rd58, %r100, 4;
	add.s64 	%rd59, %rd2, %rd58;
	ld.global.u32 	%r101, [%rd59];
	setp.lt.s32 	%p29, %r99, %r101;
	selp.b32 	%r148, %r144, %r142, %p29;
$L__BB0_34:
	setp.eq.s32 	%p30, %r14, 1;
	add.s32 	%r37, %r144, 1;
	@%p30 bra 	$L__BB0_42;
	ld.u8 	%rs10, [%rd6+1];
	setp.ne.s16 	%p31, %rs10, 0;
	add.s64 	%rd62, %rd55, %rd88;
	shl.b64 	%rd63, %rd62, 2;
	add.s64 	%rd7, %rd2, %rd63;
	mov.u32 	%r147, %r148;
	@%p31 bra 	$L__BB0_38;
	setp.eq.s32 	%p32, %r148, -1;
	mov.u32 	%r147, %r37;
	@%p32 bra 	$L__BB0_38;
	ld.global.u32 	%r102, [%rd7+4];
	add.s32 	%r103, %r148, %r13;
	mul.wide.s32 	%rd64, %r103, 4;
	add.s64 	%rd65, %rd2, %rd64;
	ld.global.u32 	%r104, [%rd65];
	setp.lt.s32 	%p33, %r102, %r104;
	selp.b32 	%r147, %r37, %r148, %p33;
$L__BB0_38:
	setp.eq.s32 	%p34, %r14, 2;
	add.s32 	%r40, %r144, 2;
	mov.u32 	%r148, %r147;
	@%p34 bra 	$L__BB0_42;
	ld.u8 	%rs11, [%rd6+2];
	setp.ne.s16 	%p35, %rs11, 0;
	mov.u32 	%r148, %r147;
	@%p35 bra 	$L__BB0_42;
	setp.eq.s32 	%p36, %r147, -1;
	mov.u32 	%r148, %r40;
	@%p36 bra 	$L__BB0_42;
	ld.global.u32 	%r105, [%rd7+8];
	add.s32 	%r106, %r147, %r13;
	mul.wide.s32 	%rd66, %r106, 4;
	add.s64 	%rd67, %rd2, %rd66;
	ld.global.u32 	%r107, [%rd67];
	setp.lt.s32 	%p37, %r105, %r107;
	selp.b32 	%r148, %r40, %r147, %p37;
$L__BB0_42:
	setp.lt.u32 	%p38, %r62, 4;
	cvt.s64.s32 	%rd68, %r148;
	add.s64 	%rd69, %rd21, %rd68;
	mov.b16 	%rs12, 1;
	st.u8 	[%rd69], %rs12;
	mul.lo.s32 	%r43, %r148, %r62;
	add.s32 	%r109, %r148, %r13;
	mul.wide.s32 	%rd70, %r109, 4;
	add.s64 	%rd8, %rd2, %rd70;
	mov.b32 	%r150, 0;
	@%p38 bra 	$L__BB0_61;
	mov.b32 	%r149, 0;
$L__BB0_44:
	cvt.u64.u32 	%rd9, %r149;
	add.s64 	%rd10, %rd21, %rd9;
	ld.u8 	%rs13, [%rd10];
	setp.ne.s16 	%p39, %rs13, 0;
	@%p39 bra 	$L__BB0_48;
	cvt.u32.u64 	%r111, %rd9;
	add.s32 	%r112, %r111, %r43;
	mul.wide.s32 	%rd71, %r112, 4;
	add.s64 	%rd72, %rd1, %rd71;
	ld.global.u32 	%r45, [%rd72];
	setp.eq.s32 	%p40, %r45, 0;
	@%p40 bra 	$L__BB0_48;
	ld.global.u32 	%r114, [%rd8];
	add.s32 	%r46, %r45, %r114;
	add.s32 	%r115, %r111, %r13;
	mul.wide.s32 	%rd73, %r115, 4;
	add.s64 	%rd11, %rd2, %rd73;
	ld.global.u32 	%r116, [%rd11];
	setp.ge.s32 	%p41, %r46, %r116;
	@%p41 bra 	$L__BB0_48;
	st.global.u32 	[%rd11], %r46;
$L__BB0_48:
	ld.u8 	%rs14, [%rd10+1];
	setp.ne.s16 	%p42, %rs14, 0;
	cvt.s64.s32 	%rd74, %r43;
	add.s64 	%rd75, %rd9, %rd74;
	shl.b64 	%rd76, %rd75, 2;
	add.s64 	%rd12, %rd1, %rd76;
	add.s64 	%rd78, %rd9, %rd88;
	shl.b64 	%rd79, %rd78, 2;
	add.s64 	%rd13, %rd2, %rd79;
	@%p42 bra 	$L__BB0_52;
	ld.global.u32 	%r47, [%rd12+4];
	setp.eq.s32 	%p43, %r47, 0;
	@%p43 bra 	$L__BB0_52;
	ld.global.u32 	%r117, [%rd8];
	add.s32 	%r48, %r47, %r117;
	ld.global.u32 	%r118, [%rd13+4];
	setp.ge.s32 	%p44, %r48, %r118;
	@%p44 bra 	$L__BB0_52;
	st.global.u32 	[%rd13+4], %r48;
$L__BB0_52:
	ld.u8 	%rs15, [%rd10+2];
	setp.ne.s16 	%p45, %rs15, 0;
	@%p45 bra 	$L__BB0_56;
	ld.global.u32 	%r49, [%rd12+8];
	setp.eq.s32 	%p46, %r49, 0;
	@%p46 bra 	$L__BB0_56;
	ld.global.u32 	%r119, [%rd8];
	add.s32 	%r50, %r49, %r119;
	ld.global.u32 	%r120, [%rd13+8];
	setp.ge.s32 	%p47, %r50, %r120;
	@%p47 bra 	$L__BB0_56;
	st.global.u32 	[%rd13+8], %r50;
$L__BB0_56:
	ld.u8 	%rs16, [%rd10+3];
	setp.ne.s16 	%p48, %rs16, 0;
	@%p48 bra 	$L__BB0_60;
	ld.global.u32 	%r51, [%rd12+12];
	setp.eq.s32 	%p49, %r51, 0;
	@%p49 bra 	$L__BB0_60;
	ld.global.u32 	%r121, [%rd8];
	add.s32 	%r52, %r51, %r121;
	ld.global.u32 	%r122, [%rd13+12];
	setp.ge.s32 	%p50, %r52, %r122;
	@%p50 bra 	$L__BB0_60;
	st.global.u32 	[%rd13+12], %r52;
$L__BB0_60:
	cvt.u32.u64 	%r123, %rd9;
	add.s32 	%r149, %r123, 4;
	setp.ne.s32 	%p51, %r149, %r15;
	mov.u32 	%r150, %r15;
	@%p51 bra 	$L__BB0_44;
$L__BB0_61:
	setp.eq.s32 	%p52, %r14, 0;
	@%p52 bra 	$L__BB0_76;
	cvt.u64.u32 	%rd80, %r150;
	add.s64 	%rd14, %rd21, %rd80;
	ld.u8 	%rs17, [%rd14];
	setp.ne.s16 	%p53, %rs17, 0;
	@%p53 bra 	$L__BB0_66;
	add.s32 	%r124, %r150, %r43;
	mul.wide.s32 	%rd81, %r124, 4;
	add.s64 	%rd82, %rd1, %rd81;
	ld.global.u32 	%r55, [%rd82];
	setp.eq.s32 	%p54, %r55, 0;
	@%p54 bra 	$L__BB0_66;
	ld.global.u32 	%r125, [%rd8];
	add.s32 	%r56, %r55, %r125;
	add.s32 	%r126, %r150, %r13;
	mul.wide.s32 	%rd83, %r126, 4;
	add.s64 	%rd15, %rd2, %rd83;
	ld.global.u32 	%r127, [%rd15];
	setp.ge.s32 	%p55, %r56, %r127;
	@%p55 bra 	$L__BB0_66;
	st.global.u32 	[%rd15], %r56;
$L__BB0_66:
	setp.eq.s32 	%p56, %r14, 1;
	@%p56 bra 	$L__BB0_76;
	ld.u8 	%rs18, [%rd14+1];
	setp.ne.s16 	%p57, %rs18, 0;
	cvt.s64.s32 	%rd84, %r43;
	add.s64 	%rd86, %rd80, %rd84;
	shl.b64 	%rd87, %rd86, 2;
	add.s64 	%rd16, %rd1, %rd87;
	add.s64 	%rd89, %rd80, %rd88;
	shl.b64 	%rd90, %rd89, 2;
	add.s64 	%rd17, %rd2, %rd90;
	@%p57 bra 	$L__BB0_71;
	ld.global.u32 	%r57, [%rd16+4];
	setp.eq.s32 	%p58, %r57, 0;
	@%p58 bra 	$L__BB0_71;
	ld.global.u32 	%r128, [%rd8];
	add.s32 	%r58, %r57, %r128;
	ld.global.u32 	%r129, [%rd17+4];
	setp.ge.s32 	%p59, %r58, %r129;
	@%p59 bra 	$L__BB0_71;
	st.global.u32 	[%rd17+4], %r58;
$L__BB0_71:
	setp.eq.s32 	%p60, %r14, 2;
	@%p60 bra 	$L__BB0_76;
	ld.u8 	%rs19, [%rd14+2];
	setp.ne.s16 	%p61, %rs19, 0;
	@%p61 bra 	$L__BB0_76;
	ld.global.u32 	%r59, [%rd16+8];
	setp.eq.s32 	%p62, %r59, 0;
	@%p62 bra 	$L__BB0_76;
	ld.global.u32 	%r130, [%rd8];
	add.s32 	%r60, %r59, %r130;
	ld.global.u32 	%r131, [%rd17+8];
	setp.ge.s32 	%p63, %r60, %r131;
	@%p63 bra 	$L__BB0_76;
	st.global.u32 	[%rd17+8], %r60;
$L__BB0_76:
	add.s32 	%r136, %r17, 1;
	setp.ne.s32 	%p64, %r17, %r16;
	@%p64 bra 	$L__BB0_15;
$L__BB0_77:
	{ // callseq 1, 0
	.param .b64 param0;
	st.param.b64 	[param0], %rd21;
	call.uni 
	free, 
	(
	param0
	);
	} // callseq 1
$L__BB0_78:
	ret;

}


// ===== COMPILED SASS (sm_100) =====

	.target	sm_100

	.elftype	@"ET_EXEC"


//--------------------- .note.nv.tkinfo           --------------------------
	.section	.note.nv.tkinfo,"",@"SHT_NOTE"
	.sectionflags	@"SHF_NOTE_NV_TKINFO"
	.tkinfo
        /*0018*/ 	.word	0x00000002
        /*0030*/ 	.string	""
        /*0030*/ 	.string	"ptxas"
        /*0030*/ 	.string	"Cuda compilation tools, release 13.0, V13.0.88"
        /*0030*/ 	.string	"Build cuda_13.0.r13.0/compiler.36424714_0"
        /*0030*/ 	.string	"-arch sm_100 -m 64 "



//--------------------- .note.nv.cuinfo           --------------------------
	.section	.note.nv.cuinfo,"",@"SHT_NOTE"
	.sectionflags	@"SHF_NOTE_NV_CUINFO"
        /*0018*/ 	.short	0x0002
        /*001a*/ 	.short	0x0064
        /*001c*/ 	.short	0x0082
	.zero		2


//--------------------- .nv.info                  --------------------------
	.section	.nv.info,"",@"SHT_CUDA_INFO"
	.align	4


	//----- nvinfo : EIATTR_REGCOUNT
	.align		4
        /*0000*/ 	.byte	0x04, 0x2f
        /*0002*/ 	.short	(.L_1 - .L_0)
	.align		4
.L_0:
        /*0004*/ 	.word	index@(_Z14dijkstraKernelPiS_i)
        /*0008*/ 	.word	0x0000001e


	//----- nvinfo : EIATTR_FRAME_SIZE
	.align		4
.L_1:
        /*000c*/ 	.byte	0x04, 0x11
        /*000e*/ 	.short	(.L_3 - .L_2)
	.align		4
.L_2:
        /*0010*/ 	.word	index@(_Z14dijkstraKernelPiS_i)
        /*0014*/ 	.word	0x00000000


	//----- nvinfo : EIATTR_MIN_STACK_SIZE
	.align		4
.L_3:
        /*0018*/ 	.byte	0x04, 0x12
        /*001a*/ 	.short	(.L_5 - .L_4)
	.align		4
.L_4:
        /*001c*/ 	.word	index@(_Z14dijkstraKernelPiS_i)
        /*0020*/ 	.word	0x00000000
.L_5:


//--------------------- .nv.compat                --------------------------
	.section	.nv.compat,"",@"SHT_CUDA_COMPAT_INFO"
	.align	4
        /*0000*/ 	.byte	0x02, 0x09, 0x00, 0x00, 0x02, 0x02, 0x01, 0x00, 0x02, 0x05, 0x05, 0x00, 0x03, 0x07, 0x01, 0x01
        /*0010*/ 	.byte	0x02, 0x03, 0x00, 0x00, 0x02, 0x06, 0x01, 0x00, 0x04, 0x0b, 0x08, 0x00, 0x09, 0x00, 0x00, 0x00
        /*0020*/ 	.byte	0x00, 0x00, 0x00, 0x00


//--------------------- .nv.info._Z14dijkstraKernelPiS_i --------------------------
	.section	.nv.info._Z14dijkstraKernelPiS_i,"",@"SHT_CUDA_INFO"
	.sectionflags	@""
	.align	4


	//----- nvinfo : EIATTR_CUDA_API_VERSION
	.align		4
        /*0000*/ 	.byte	0x04, 0x37
        /*0002*/ 	.short	(.L_7 - .L_6)
.L_6:
        /*0004*/ 	.word	0x00000082


	//----- nvinfo : EIATTR_KPARAM_INFO
	.align		4
.L_7:
        /*0008*/ 	.byte	0x04, 0x17
        /*000a*/ 	.short	(.L_9 - .L_8)
.L_8:
        /*000c*/ 	.word	0x00000000
        /*0010*/ 	.short	0x0002
        /*0012*/ 	.short	0x0010
        /*0014*/ 	.byte	0x00, 0xf0, 0x11, 0x00


	//----- nvinfo : EIATTR_KPARAM_INFO
	.align		4
.L_9:
        /*0018*/ 	.byte	0x04, 0x17
        /*001a*/ 	.short	(.L_11 - .L_10)
.L_10:
        /*001c*/ 	.word	0x00000000
        /*0020*/ 	.short	0x0001
        /*0022*/ 	.short	0x0008
        /*0024*/ 	.byte	0x00, 0xf5, 0x21, 0x00


	//----- nvinfo : EIATTR_KPARAM_INFO
	.align		4
.L_11:
        /*0028*/ 	.byte	0x04, 0x17
        /*002a*/ 	.short	(.L_13 - .L_12)
.L_12:
        /*002c*/ 	.word	0x00000000
        /*0030*/ 	.short	0x0000
        /*0032*/ 	.short	0x0000
        /*0034*/ 	.byte	0x00, 0xf5, 0x21, 0x00


	//----- nvinfo : EIATTR_SPARSE_MMA_MASK
	.align		4
.L_13:
        /*0038*/ 	.byte	0x03, 0x50
        /*003a*/ 	.short	0x0000


	//----- nvinfo : EIATTR_MAXREG_COUNT
	.align		4
        /*003c*/ 	.byte	0x03, 0x1b
        /*003e*/ 	.short	0x00ff


	//----- nvinfo : EIATTR_EXTERNS
	.align		4
        /*0040*/ 	.byte	0x04, 0x0f
        /*0042*/ 	.short	(.L_15 - .L_14)


	//   ....[0]....
	.align		4
.L_14:
        /*0044*/ 	.word	index@(malloc)


	//   ....[1]....
	.align		4
        /*0048*/ 	.word	index@(free)


	//----- nvinfo : EIATTR_MERCURY_ISA_VERSION
	.align		4
.L_15:
        /*004c*/ 	.byte	0x03, 0x5f
        /*004e*/ 	.short	0x0101


	//----- nvinfo : EIATTR_VRC_CTA_INIT_COUNT
	.align		4
        /*0050*/ 	.byte	0x02, 0x4a
	.zero		1
	.zero		1


	//----- nvinfo : EIATTR_SYSCALL_OFFSETS
	.align		4
        /*0054*/ 	.byte	0x04, 0x46
        /*0056*/ 	.short	(.L_17 - .L_16)


	//   ....[0]....
.L_16:
        /*0058*/ 	.word	0x000000f0


	//   ....[1]....
        /*005c*/ 	.word	0x00002520


	//----- nvinfo : EIATTR_EXIT_INSTR_OFFSETS
	.align		4
.L_17:
        /*0060*/ 	.byte	0x04, 0x1c
        /*0062*/ 	.short	(.L_19 - .L_18)


	//   ....[0]....
.L_18:
        /*0064*/ 	.word	0x00000070


	//   ....[1]....
        /*0068*/ 	.word	0x00002530


	//----- nvinfo : EIATTR_CRS_STACK_SIZE
	.align		4
.L_19:
        /*006c*/ 	.byte	0x04, 0x1e
        /*006e*/ 	.short	(.L_21 - .L_20)
.L_20:
        /*0070*/ 	.word	0x00000000


	//----- nvinfo : EIATTR_CBANK_PARAM_SIZE
	.align		4
.L_21:
        /*0074*/ 	.byte	0x03, 0x19
        /*0076*/ 	.short	0x0014


	//----- nvinfo : EIATTR_PARAM_CBANK
	.align		4
        /*0078*/ 	.byte	0x04, 0x0a
        /*007a*/ 	.short	(.L_23 - .L_22)
	.align		4
.L_22:
        /*007c*/ 	.word	index@(.nv.constant0._Z14dijkstraKernelPiS_i)
        /*0080*/ 	.short	0x0380
        /*0082*/ 	.short	0x0014


	//----- nvinfo : EIATTR_SW_WAR
	.align		4
.L_23:
        /*0084*/ 	.byte	0x04, 0x36
        /*0086*/ 	.short	(.L_25 - .L_24)
.L_24:
        /*0088*/ 	.word	0x00000008
.L_25:


//--------------------- .nv.callgraph             --------------------------
	.section	.nv.callgraph,"",@"SHT_CUDA_CALLGRAPH"
	.align	4
	.sectionentsize	8
	.align		4
        /*0000*/ 	.word	0x00000000
	.align		4
        /*0004*/ 	.word	0xffffffff
	.align		4
        /*0008*/ 	.word	index@(_Z14dijkstraKernelPiS_i)
	.align		4
        /*000c*/ 	.word	index@(free)
	.align		4
        /*0010*/ 	.word	index@(_Z14dijkstraKernelPiS_i)
	.align		4
        /*0014*/ 	.word	index@(malloc)
	.align		4
        /*0018*/ 	.word	0x00000000
	.align		4
        /*001c*/ 	.word	0xfffffffe
	.align		4
        /*0020*/ 	.word	0x00000000
	.align		4
        /*0024*/ 	.word	0xfffffffd
	.align		4
        /*0028*/ 	.word	0x00000000
	.align		4
        /*002c*/ 	.word	0xfffffffc


//--------------------- .nv.constant4             --------------------------
	.section	.nv.constant4,"a",@progbits
	.align	8
	.align		8
.nv.constant4:
        /*0000*/ 	.dword	malloc
	.align		8
        /*0008*/ 	.dword	free


//--------------------- .text._Z14dijkstraKernelPiS_i --------------------------
	.section	.text._Z14dijkstraKernelPiS_i,"ax",@progbits
	.align	128
        .global         _Z14dijkstraKernelPiS_i
        .type           _Z14dijkstraKernelPiS_i,@function
        .size           _Z14dijkstraKernelPiS_i,(.L_x_44 - _Z14dijkstraKernelPiS_i)
        .other          _Z14dijkstraKernelPiS_i,@"STO_CUDA_ENTRY STV_DEFAULT"
_Z14dijkstraKernelPiS_i:
.text._Z14dijkstraKernelPiS_i:
[----:B------:R-:W0:Y:S01]  /*0000*/  LDC R1, c[0x0][0x37c] ;  /* 0x0000df00ff017b82 */ /* 0x000e220000000800 */
[----:B------:R-:W1:Y:S07]  /*0010*/  S2R R0, SR_TID.X ;  /* 0x0000000000007919 */ /* 0x000e6e0000002100 */
[----:B------:R-:W1:Y:S01]  /*0020*/  S2UR UR5, SR_CTAID.X ;  /* 0x00000000000579c3 */ /* 0x000e620000002500 */
[----:B------:R-:W2:Y:S07]  /*0030*/  LDCU UR4, c[0x0][0x390] ;  /* 0x00007200ff0477ac */ /* 0x000eae0008000800 */
[----:B------:R-:W1:Y:S02]  /*0040*/  LDC R17, c[0x0][0x360] ;  /* 0x0000d800ff117b82 */ /* 0x000e640000000800 */
[----:B-1----:R-:W-:-:S05]  /*0050*/  IMAD R17, R17, UR5, R0 ;  /* 0x0000000511117c24 */ /* 0x002fca000f8e0200 */
[----:B--2---:R-:W-:-:S13]  /*0060*/  ISETP.GE.AND P0, PT, R17, UR4, PT ;  /* 0x0000000411007c0c */ /* 0x004fda000bf06270 */
[----:B0-----:R-:W-:Y:S05]  /*0070*/  @P0 EXIT ;  /* 0x000000000000094d */ /* 0x001fea0003800000 */
[----:B------:R-:W-:Y:S01]  /*0080*/  MOV R0, 0x0 ;  /* 0x0000000000007802 */ /* 0x000fe20000000f00 */
[----:B------:R-:W0:Y:S03]  /*0090*/  LDCU UR5, c[0x0][0x390] ;  /* 0x00007200ff0577ac */ /* 0x000e260008000800 */
[----:B------:R1:W2:Y:S01]  /*00a0*/  LDC.64 R2, c[0x4][R0] ;  /* 0x0100000000027b82 */ /* 0x0002a20000000a00 */
[----:B------:R-:W-:-:S06]  /*00b0*/  USHF.R.S32.HI UR4, URZ, 0x1f, UR4 ;  /* 0x0000001fff047899 */ /* 0x000fcc0008011404 */
[----:B------:R-:W-:Y:S02]  /*00c0*/  IMAD.U32 R5, RZ, RZ, UR4 ;  /* 0x00000004ff057e24 */ /* 0x000fe4000f8e00ff */
[----:B01----:R-:W-:-:S07]  /*00d0*/  IMAD.U32 R4, RZ, RZ, UR5 ;  /* 0x00000005ff047e24 */ /* 0x003fce000f8e00ff */
[----:B------:R-:W-:-:S07]  /*00e0*/  LEPC R20, `(.L_x_0) ;  /* 0x000000001014794e */ /* 0x000fce0000000000 */
[----:B--2---:R-:W-:Y:S05]  /*00f0*/  CALL.ABS.NOINC R2 ;  /* 0x0000000002007343 */ /* 0x004fea0003c00000 */
.L_x_0:
[----:B------:R-:W0:Y:S08]  /*0100*/  LDC R2, c[0x0][0x390] ;  /* 0x0000e400ff027b82 */ /* 0x000e300000000800 */
[----:B------:R-:W1:Y:S01]  /*0110*/  LDC.64 R18, c[0x0][0x358] ;  /* 0x0000d600ff127b82 */ /* 0x000e620000000a00 */
[----:B0-----:R-:W-:-:S13]  /*0120*/  ISETP.GE.AND P0, PT, R2, 0x1, PT ;  /* 0x000000010200780c */ /* 0x001fda0003f06270 */
[----:B-1----:R-:W-:Y:S05]  /*0130*/  @!P0 BRA `(.L_x_1) ;  /* 0x00000008002c8947 */ /* 0x002fea0003800000 */
[C---:B------:R-:W-:Y:S01]  /*0140*/  ISETP.GE.U32.AND P0, PT, R2.reuse, 0x8, PT ;  /* 0x000000080200780c */ /* 0x040fe20003f06070 */
[----:B------:R-:W-:Y:S01]  /*0150*/  IMAD.MOV.U32 R3, RZ, RZ, RZ ;  /* 0x000000ffff037224 */ /* 0x000fe200078e00ff */
[----:B------:R-:W-:-:S04]  /*0160*/  LOP3.LUT R12, R2, 0x7, RZ, 0xc0, !PT ;  /* 0x00000007020c7812 */ /* 0x000fc800078ec0ff */
[----:B------:R-:W-:-:S07]  /*0170*/  ISETP.NE.AND P1, PT, R12, RZ, PT ;  /* 0x000000ff0c00720c */ /* 0x000fce0003f25270 */
[----:B------:R-:W-:Y:S06]  /*0180*/  @!P0 BRA `(.L_x_2) ;  /* 0x0000000000f48947 */ /* 0x000fec0003800000 */
[----:B------:R-:W0:Y:S01]  /*0190*/  LDC.64 R10, c[0x0][0x388] ;  /* 0x0000e200ff0a7b82 */ /* 0x000e220000000a00 */
[----:B------:R-:W-:Y:S01]  /*01a0*/  BSSY.RECONVERGENT B0, `(.L_x_2) ;  /* 0x000003b000007945 */ /* 0x000fe20003800200 */
[----:B------:R-:W-:Y:S01]  /*01b0*/  LOP3.LUT R3, R2, 0x7ffffff8, RZ, 0xc0, !PT ;  /* 0x7ffffff802037812 */ /* 0x000fe200078ec0ff */
[----:B------:R-:W-:-:S07]  /*01c0*/  IMAD.MOV.U32 R0, RZ, RZ, RZ ;  /* 0x000000ffff007224 */ /* 0x000fce00078e00ff */
.L_x_3:
[C---:B------:R-:W-:Y:S01]  /*01d0*/  R2UR UR4, R18.reuse ;  /* 0x00000000120472ca */ /* 0x040fe200000e0000 */
[----:B-1----:R-:W-:Y:S01]  /*01e0*/  IMAD R9, R17, R2, R0 ;  /* 0x0000000211097224 */ /* 0x002fe200078e0200 */
[----:B------:R-:W-:Y:S01]  /*01f0*/  R2UR UR5, R19 ;  /* 0x00000000130572ca */ /* 0x000fe200000e0000 */
[----:B------:R-:W-:Y:S01]  /*0200*/  IMAD.MOV.U32 R13, RZ, RZ, 0x3b9aca00 ;  /* 0x3b9aca00ff0d7424 */ /* 0x000fe200078e00ff */
[C---:B------:R-:W-:Y:S01]  /*0210*/  R2UR UR6, R18.reuse ;  /* 0x00000000120672ca */ /* 0x040fe200000e0000 */
[----:B0-----:R-:W-:Y:S01]  /*0220*/  IMAD.WIDE R8, R9, 0x4, R10 ;  /* 0x0000000409087825 */ /* 0x001fe200078e020a */
[C---:B------:R-:W-:Y:S02]  /*0230*/  R2UR UR7, R19.reuse ;  /* 0x00000000130772ca */ /* 0x040fe400000e0000 */
[----:B------:R-:W-:Y:S02]  /*0240*/  R2UR UR8, R18 ;  /* 0x00000000120872ca */ /* 0x000fe400000e0000 */
[----:B------:R-:W-:-:S02]  /*0250*/  R2UR UR9, R19 ;  /* 0x00000000130972ca */ /* 0x000fc400000e0000 */
[----:B------:R-:W-:Y:S02]  /*0260*/  R2UR UR10, R18 ;  /* 0x00000000120a72ca */ /* 0x000fe400000e0000 */
[C---:B------:R-:W-:Y:S02]  /*0270*/  R2UR UR11, R19.reuse ;  /* 0x00000000130b72ca */ /* 0x040fe400000e0000 */
[C---:B------:R-:W-:Y:S01]  /*0280*/  IADD3 R6, P0, PT, R0.reuse, R4, RZ ;  /* 0x0000000400067210 */ /* 0x040fe20007f1e0ff */
[----:B------:R-:W-:Y:S01]  /*0290*/  VIADD R0, R0, 0x8 ;  /* 0x0000000800007836 */ /* 0x000fe20000000000 */
[C---:B------:R-:W-:Y:S02]  /*02a0*/  R2UR UR12, R18.reuse ;  /* 0x00000000120c72ca */ /* 0x040fe400000e0000 */
[----:B------:R-:W-:Y:S01]  /*02b0*/  R2UR UR13, R19 ;  /* 0x00000000130d72ca */ /* 0x000fe200000e0000 */
[----:B------:R-:W-:Y:S01]  /*02c0*/  IMAD.X R7, RZ, RZ, R5, P0 ;  /* 0x000000ffff077224 */ /* 0x000fe200000e0605 */
[----:B------:R-:W-:-:S02]  /*02d0*/  R2UR UR14, R18 ;  /* 0x00000000120e72ca */ /* 0x000fc400000e0000 */
[C---:B------:R-:W-:Y:S02]  /*02e0*/  R2UR UR15, R19.reuse ;  /* 0x00000000130f72ca */ /* 0x040fe400000e0000 */
[C---:B------:R-:W-:Y:S01]  /*02f0*/  R2UR UR16, R18.reuse ;  /* 0x00000000121072ca */ /* 0x040fe200000e0000 */
[----:B------:R1:W-:Y:S01]  /*0300*/  ST.E.U8 desc[UR4][R6.64], RZ ;  /* 0x000000ff06007985 */ /* 0x0003e2000c101104 */
[C---:B------:R-:W-:Y:S02]  /*0310*/  R2UR UR17, R19.reuse ;  /* 0x00000000131172ca */ /* 0x040fe400000e0000 */
[C---:B------:R-:W-:Y:S01]  /*0320*/  R2UR UR18, R18.reuse ;  /* 0x00000000121272ca */ /* 0x040fe200000e0000 */
[----:B------:R1:W-:Y:S01]  /*0330*/  STG.E desc[UR6][R8.64], R13 ;  /* 0x0000000d08007986 */ /* 0x0003e2000c101906 */
[C---:B------:R-:W-:Y:S02]  /*0340*/  R2UR UR19, R19.reuse ;  /* 0x00000000131372ca */ /* 0x040fe400000e0000 */
[----:B------:R-:W-:Y:S01]  /*0350*/  R2UR UR20, R18 ;  /* 0x00000000121472ca */ /* 0x000fe200000e0000 */
[----:B------:R1:W-:Y:S01]  /*0360*/  ST.E.U8 desc[UR8][R6.64+0x1], RZ ;  /* 0x000001ff06007985 */ /* 0x0003e2000c101108 */
[----:B------:R-:W-:-:S02]  /*0370*/  R2UR UR21, R19 ;  /* 0x00000000131572ca */ /* 0x000fc400000e0000 */
[C---:B------:R-:W-:Y:S01]  /*0380*/  R2UR UR22, R18.reuse ;  /* 0x00000000121672ca */ /* 0x040fe200000e0000 */
[----:B------:R1:W-:Y:S01]  /*0390*/  STG.E desc[UR10][R8.64+0x4], R13 ;  /* 0x0000040d08007986 */ /* 0x0003e2000c10190a */
[C---:B------:R-:W-:Y:S02]  /*03a0*/  R2UR UR23, R19.reuse ;  /* 0x00000000131772ca */ /* 0x040fe400000e0000 */
[C---:B------:R-:W-:Y:S01]  /*03b0*/  R2UR UR24, R18.reuse ;  /* 0x00000000121872ca */ /* 0x040fe200000e0000 */
[----:B------:R1:W-:Y:S01]  /*03c0*/  ST.E.U8 desc[UR12][R6.64+0x2], RZ ;  /* 0x000002ff06007985 */ /* 0x0003e2000c10110c */
[C---:B------:R-:W-:Y:S02]  /*03d0*/  R2UR UR25, R19.reuse ;  /* 0x00000000131972ca */ /* 0x040fe400000e0000 */
[----:B------:R-:W-:Y:S01]  /*03e0*/  R2UR UR26, R18 ;  /* 0x00000000121a72ca */ /* 0x000fe200000e0000 */
[----:B------:R1:W-:Y:S01]  /*03f0*/  STG.E desc[UR14][R8.64+0x8], R13 ;  /* 0x0000080d08007986 */ /* 0x0003e2000c10190e */
[----:B------:R-:W-:-:S02]  /*0400*/  R2UR UR27, R19 ;  /* 0x00000000131b72ca */ /* 0x000fc400000e0000 */
        /* <DEDUP_REMOVED lines=9> */
[----:B------:R-:W-:Y:S01]  /*04a0*/  R2UR UR34, R18 ;  /* 0x00000000122272ca */ /* 0x000fe200000e0000 */
[----:B------:R1:W-:Y:S01]  /*04b0*/  STG.E desc[UR22][R8.64+0x10], R13 ;  /* 0x0000100d08007986 */ /* 0x0003e2000c101916 */
[----:B------:R-:W-:Y:S02]  /*04c0*/  R2UR UR35, R19 ;  /* 0x00000000132372ca */ /* 0x000fe400000e0000 */
[----:B------:R-:W-:Y:S01]  /*04d0*/  ISETP.NE.AND P0, PT, R0, R3, PT ;  /* 0x000000030000720c */ /* 0x000fe20003f05270 */
[----:B------:R1:W-:Y:S04]  /*04e0*/  ST.E.U8 desc[UR24][R6.64+0x5], RZ ;  /* 0x000005ff06007985 */ /* 0x0003e8000c101118 */
[----:B------:R1:W-:Y:S04]  /*04f0*/  STG.E desc[UR26][R8.64+0x14], R13 ;  /* 0x0000140d08007986 */ /* 0x0003e8000c10191a */
[----:B------:R1:W-:Y:S04]  /*0500*/  ST.E.U8 desc[UR28][R6.64+0x6], RZ ;  /* 0x000006ff06007985 */ /* 0x0003e8000c10111c */
[----:B------:R1:W-:Y:S04]  /*0510*/  STG.E desc[UR30][R8.64+0x18], R13 ;  /* 0x0000180d08007986 */ /* 0x0003e8000c10191e */
[----:B------:R1:W-:Y:S04]  /*0520*/  ST.E.U8 desc[UR32][R6.64+0x7], RZ ;  /* 0x000007ff06007985 */ /* 0x0003e8000c101120 */
[----:B------:R1:W-:Y:S01]  /*0530*/  STG.E desc[UR34][R8.64+0x1c], R13 ;  /* 0x00001c0d08007986 */ /* 0x0003e2000c101922 */
[----:B------:R-:W-:Y:S05]  /*0540*/  @P0 BRA `(.L_x_3) ;  /* 0xfffffffc00200947 */ /* 0x000fea000383ffff */
[----:B------:R-:W-:Y:S05]  /*0550*/  BSYNC.RECONVERGENT B0 ;  /* 0x0000000000007941 */ /* 0x000fea0003800200 */
.L_x_2:
[----:B------:R-:W-:Y:S05]  /*0560*/  @!P1 BRA `(.L_x_1) ;  /* 0x0000000400209947 */ /* 0x000fea0003800000 */
[----:B------:R-:W-:Y:S02]  /*0570*/  ISETP.GE.U32.AND P0, PT, R12, 0x4, PT ;  /* 0x000000040c00780c */ /* 0x000fe40003f06070 */
[----:B------:R-:W-:-:S04]  /*0580*/  LOP3.LUT R0, R2, 0x3, RZ, 0xc0, !PT ;  /* 0x0000000302007812 */ /* 0x000fc800078ec0ff */
[----:B------:R-:W-:-:S07]  /*0590*/  ISETP.NE.AND P1, PT, R0, RZ, PT ;  /* 0x000000ff0000720c */ /* 0x000fce0003f25270 */
[----:B------:R-:W-:Y:S06]  /*05a0*/  @!P0 BRA `(.L_x_4) ;  /* 0x00000000007c8947 */ /* 0x000fec0003800000 */
[----:B-1----:R-:W0:Y:S01]  /*05b0*/  LDC.64 R8, c[0x0][0x388] ;  /* 0x0000e200ff087b82 */ /* 0x002e220000000a00 */
[C---:B------:R-:W-:Y:S01]  /*05c0*/  R2UR UR4, R18.reuse ;  /* 0x00000000120472ca */ /* 0x040fe200000e0000 */
[----:B------:R-:W-:Y:S01]  /*05d0*/  IMAD R11, R17, R2, R3 ;  /* 0x00000002110b7224 */ /* 0x000fe200078e0203 */
[C---:B------:R-:W-:Y:S02]  /*05e0*/  R2UR UR5, R19.reuse ;  /* 0x00000000130572ca */ /* 0x040fe400000e0000 */
[C---:B------:R-:W-:Y:S02]  /*05f0*/  R2UR UR6, R18.reuse ;  /* 0x00000000120672ca */ /* 0x040fe400000e0000 */
[C---:B------:R-:W-:Y:S02]  /*0600*/  R2UR UR7, R19.reuse ;  /* 0x00000000130772ca */ /* 0x040fe400000e0000 */
[----:B------:R-:W-:Y:S02]  /*0610*/  R2UR UR8, R18 ;  /* 0x00000000120872ca */ /* 0x000fe400000e0000 */
[----:B------:R-:W-:-:S02]  /*0620*/  R2UR UR9, R19 ;  /* 0x00000000130972ca */ /* 0x000fc400000e0000 */
[C---:B------:R-:W-:Y:S02]  /*0630*/  R2UR UR10, R18.reuse ;  /* 0x00000000120a72ca */ /* 0x040fe400000e0000 */
[----:B------:R-:W-:Y:S02]  /*0640*/  R2UR UR11, R19 ;  /* 0x00000000130b72ca */ /* 0x000fe400000e0000 */
[C---:B------:R-:W-:Y:S01]  /*0650*/  IADD3 R6, P0, PT, R3.reuse, R4, RZ ;  /* 0x0000000403067210 */ /* 0x040fe20007f1e0ff */
[----:B------:R-:W-:Y:S01]  /*0660*/  VIADD R3, R3, 0x4 ;  /* 0x0000000403037836 */ /* 0x000fe20000000000 */
[C---:B------:R-:W-:Y:S02]  /*0670*/  R2UR UR12, R18.reuse ;  /* 0x00000000120c72ca */ /* 0x040fe400000e0000 */
[----:B------:R-:W-:Y:S01]  /*0680*/  R2UR UR13, R19 ;  /* 0x00000000130d72ca */ /* 0x000fe200000e0000 */
[----:B------:R-:W-:Y:S01]  /*0690*/  IMAD.X R7, RZ, RZ, R5, P0 ;  /* 0x000000ffff077224 */ /* 0x000fe200000e0605 */
[----:B------:R-:W-:Y:S01]  /*06a0*/  R2UR UR14, R18 ;  /* 0x00000000120e72ca */ /* 0x000fe200000e0000 */
[----:B0-----:R-:W-:Y:S01]  /*06b0*/  IMAD.WIDE R8, R11, 0x4, R8 ;  /* 0x000000040b087825 */ /* 0x001fe200078e0208 */
[----:B------:R-:W-:-:S02]  /*06c0*/  R2UR UR15, R19 ;  /* 0x00000000130f72ca */ /* 0x000fc400000e0000 */
[C---:B------:R-:W-:Y:S01]  /*06d0*/  R2UR UR16, R18.reuse ;  /* 0x00000000121072ca */ /* 0x040fe200000e0000 */
[----:B------:R-:W-:Y:S01]  /*06e0*/  IMAD.MOV.U32 R11, RZ, RZ, 0x3b9aca00 ;  /* 0x3b9aca00ff0b7424 */ /* 0x000fe200078e00ff */
[C---:B------:R-:W-:Y:S01]  /*06f0*/  R2UR UR17, R19.reuse ;  /* 0x00000000131172ca */ /* 0x040fe200000e0000 */
[----:B------:R0:W-:Y:S01]  /*0700*/  ST.E.U8 desc[UR4][R6.64], RZ ;  /* 0x000000ff06007985 */ /* 0x0001e2000c101104 */
[----:B------:R-:W-:Y:S02]  /*0710*/  R2UR UR18, R18 ;  /* 0x00000000121272ca */ /* 0x000fe400000e0000 */
[----:B------:R-:W-:Y:S01]  /*0720*/  R2UR UR19, R19 ;  /* 0x00000000131372ca */ /* 0x000fe200000e0000 */
[----:B------:R0:W-:Y:S04]  /*0730*/  STG.E desc[UR6][R8.64], R11 ;  /* 0x0000000b08007986 */ /* 0x0001e8000c101906 */
[----:B------:R0:W-:Y:S04]  /*0740*/  ST.E.U8 desc[UR8][R6.64+0x1], RZ ;  /* 0x000001ff06007985 */ /* 0x0001e8000c101108 */
[----:B------:R0:W-:Y:S04]  /*0750*/  STG.E desc[UR10][R8.64+0x4], R11 ;  /* 0x0000040b08007986 */ /* 0x0001e8000c10190a */
[----:B------:R0:W-:Y:S04]  /*0760*/  ST.E.U8 desc[UR12][R6.64+0x2], RZ ;  /* 0x000002ff06007985 */ /* 0x0001e8000c10110c */
[----:B------:R0:W-:Y:S04]  /*0770*/  STG.E desc[UR14][R8.64+0x8], R11 ;  /* 0x0000080b08007986 */ /* 0x0001e8000c10190e */
[----:B------:R0:W-:Y:S04]  /*0780*/  ST.E.U8 desc[UR16][R6.64+0x3], RZ ;  /* 0x000003ff06007985 */ /* 0x0001e8000c101110 */
[----:B------:R0:W-:Y:S02]  /*0790*/  STG.E desc[UR18][R8.64+0xc], R11 ;  /* 0x00000c0b08007986 */ /* 0x0001e4000c101912 */
.L_x_4:
[----:B------:R-:W-:Y:S05]  /*07a0*/  @!P1 BRA `(.L_x_1) ;  /* 0x0000000000909947 */ /* 0x000fea0003800000 */
[----:B------:R-:W-:Y:S02]  /*07b0*/  ISETP.NE.AND P0, PT, R0, 0x1, PT ;  /* 0x000000010000780c */ /* 0x000fe40003f05270 */
[----:B01----:R-:W-:-:S04]  /*07c0*/  LOP3.LUT R6, R2, 0x1, RZ, 0xc0, !PT ;  /* 0x0000000102067812 */ /* 0x003fc800078ec0ff */
[----:B------:R-:W-:-:S07]  /*07d0*/  ISETP.NE.U32.AND P1, PT, R6, 0x1, PT ;  /* 0x000000010600780c */ /* 0x000fce0003f25070 */
[----:B------:R-:W-:Y:S06]  /*07e0*/  @!P0 BRA `(.L_x_5) ;  /* 0x00000000004c8947 */ /* 0x000fec0003800000 */
[----:B------:R-:W0:Y:S01]  /*07f0*/  LDC.64 R8, c[0x0][0x388] ;  /* 0x0000e200ff087b82 */ /* 0x000e220000000a00 */
[C---:B------:R-:W-:Y:S01]  /*0800*/  R2UR UR4, R18.reuse ;  /* 0x00000000120472ca */ /* 0x040fe200000e0000 */
[----:B------:R-:W-:Y:S01]  /*0810*/  IMAD R11, R17, R2, R3 ;  /* 0x00000002110b7224 */ /* 0x000fe200078e0203 */
[C---:B------:R-:W-:Y:S02]  /*0820*/  R2UR UR5, R19.reuse ;  /* 0x00000000130572ca */ /* 0x040fe400000e0000 */
[C---:B------:R-:W-:Y:S02]  /*0830*/  R2UR UR6, R18.reuse ;  /* 0x00000000120672ca */ /* 0x040fe400000e0000 */
[C---:B------:R-:W-:Y:S02]  /*0840*/  R2UR UR7, R19.reuse ;  /* 0x00000000130772ca */ /* 0x040fe400000e0000 */
[----:B------:R-:W-:Y:S02]  /*0850*/  R2UR UR8, R18 ;  /* 0x00000000120872ca */ /* 0x000fe400000e0000 */
[----:B------:R-:W-:-:S02]  /*0860*/  R2UR UR9, R19 ;  /* 0x00000000130972ca */ /* 0x000fc400000e0000 */
[----:B------:R-:W-:Y:S02]  /*0870*/  R2UR UR10, R18 ;  /* 0x00000000120a72ca */ /* 0x000fe400000e0000 */
[----:B------:R-:W-:Y:S02]  /*0880*/  R2UR UR11, R19 ;  /* 0x00000000130b72ca */ /* 0x000fe400000e0000 */
[C---:B------:R-:W-:Y:S01]  /*0890*/  IADD3 R6, P0, PT, R3.reuse, R4, RZ ;  /* 0x0000000403067210 */ /* 0x040fe20007f1e0ff */
[----:B------:R-:W-:-:S04]  /*08a0*/  VIADD R3, R3, 0x2 ;  /* 0x0000000203037836 */ /* 0x000fc80000000000 */
[----:B------:R-:W-:Y:S02]  /*08b0*/  IMAD.X R7, RZ, RZ, R5, P0 ;  /* 0x000000ffff077224 */ /* 0x000fe400000e0605 */
[----:B0-----:R-:W-:-:S03]  /*08c0*/  IMAD.WIDE R8, R11, 0x4, R8 ;  /* 0x000000040b087825 */ /* 0x001fc600078e0208 */
[----:B------:R0:W-:Y:S01]  /*08d0*/  ST.E.U8 desc[UR4][R6.64], RZ ;  /* 0x000000ff06007985 */ /* 0x0001e2000c101104 */
[----:B------:R-:W-:-:S05]  /*08e0*/  IMAD.MOV.U32 R11, RZ, RZ, 0x3b9aca00 ;  /* 0x3b9aca00ff0b7424 */ /* 0x000fca00078e00ff */
[----:B------:R0:W-:Y:S04]  /*08f0*/  STG.E desc[UR6][R8.64], R11 ;  /* 0x0000000b08007986 */ /* 0x0001e8000c101906 */
[----:B------:R0:W-:Y:S04]  /*0900*/  ST.E.U8 desc[UR8][R6.64+0x1], RZ ;  /* 0x000001ff06007985 */ /* 0x0001e8000c101108 */
[----:B------:R0:W-:Y:S02]  /*0910*/  STG.E desc[UR10][R8.64+0x4], R11 ;  /* 0x0000040b08007986 */ /* 0x0001e4000c10190a */
.L_x_5:
[----:B------:R-:W-:Y:S05]  /*0920*/  @P1 BRA `(.L_x_1) ;  /* 0x0000000000301947 */ /* 0x000fea0003800000 */
[----:B0-----:R-:W0:Y:S01]  /*0930*/  LDC.64 R6, c[0x0][0x388] ;  /* 0x0000e200ff067b82 */ /* 0x001e220000000a00 */
[C---:B------:R-:W-:Y:S02]  /*0940*/  R2UR UR4, R18.reuse ;  /* 0x00000000120472ca */ /* 0x040fe400000e0000 */
[C---:B------:R-:W-:Y:S02]  /*0950*/  R2UR UR5, R19.reuse ;  /* 0x00000000130572ca */ /* 0x040fe400000e0000 */
[----:B------:R-:W-:Y:S02]  /*0960*/  R2UR UR6, R18 ;  /* 0x00000000120672ca */ /* 0x000fe400000e0000 */
[----:B------:R-:W-:Y:S02]  /*0970*/  R2UR UR7, R19 ;  /* 0x00000000130772ca */ /* 0x000fe400000e0000 */
[----:B------:R-:W-:Y:S01]  /*0980*/  IADD3 R8, P0, PT, R3, R4, RZ ;  /* 0x0000000403087210 */ /* 0x000fe20007f1e0ff */
[----:B------:R-:W-:-:S04]  /*0990*/  IMAD R3, R17, R2, R3 ;  /* 0x0000000211037224 */ /* 0x000fc800078e0203 */
[----:B------:R-:W-:-:S05]  /*09a0*/  IMAD.X R9, RZ, RZ, R5, P0 ;  /* 0x000000ffff097224 */ /* 0x000fca00000e0605 */
[----:B------:R2:W-:Y:S01]  /*09b0*/  ST.E.U8 desc[UR4][R8.64], RZ ;  /* 0x000000ff08007985 */ /* 0x0005e2000c101104 */
[----:B0-----:R-:W-:-:S04]  /*09c0*/  IMAD.WIDE R6, R3, 0x4, R6 ;  /* 0x0000000403067825 */ /* 0x001fc800078e0206 */
[----:B------:R-:W-:-:S05]  /*09d0*/  IMAD.MOV.U32 R3, RZ, RZ, 0x3b9aca00 ;  /* 0x3b9aca00ff037424 */ /* 0x000fca00078e00ff */
[----:B------:R2:W-:Y:S02]  /*09e0*/  STG.E desc[UR6][R6.64], R3 ;  /* 0x0000000306007986 */ /* 0x0005e4000c101906 */
.L_x_1:
[----:B012---:R-:W0:Y:S01]  /*09f0*/  LDC.64 R6, c[0x0][0x388] ;  /* 0x0000e200ff067b82 */ /* 0x007e220000000a00 */
[----:B------:R-:W-:Y:S01]  /*0a00*/  IMAD R0, R17, R2, RZ ;  /* 0x0000000211007224 */ /* 0x000fe200078e02ff */
[----:B------:R-:W-:Y:S02]  /*0a10*/  R2UR UR4, R18 ;  /* 0x00000000120472ca */ /* 0x000fe400000e0000 */
[----:B------:R-:W-:Y:S01]  /*0a20*/  R2UR UR5, R19 ;  /* 0x00000000130572ca */ /* 0x000fe200000e0000 */
[----:B------:R-:W-:Y:S01]  /*0a30*/  IMAD.IADD R17, R17, 0x1, R0 ;  /* 0x0000000111117824 */ /* 0x000fe200078e0200 */
[----:B------:R-:W-:-:S03]  /*0a40*/  ISETP.GE.AND P0, PT, R2, 0x2, PT ;  /* 0x000000020200780c */ /* 0x000fc60003f06270 */
[----:B0-----:R-:W-:-:S08]  /*0a50*/  IMAD.WIDE R6, R17, 0x4, R6 ;  /* 0x0000000411067825 */ /* 0x001fd000078e0206 */
[----:B------:R0:W-:Y:S02]  /*0a60*/  STG.E desc[UR4][R6.64], RZ ;  /* 0x000000ff06007986 */ /* 0x0001e4000c101904 */
[----:B------:R-:W-:Y:S05]  /*0a70*/  @!P0 BRA `(.L_x_6) ;  /* 0x00000018009c8947 */ /* 0x000fea0003800000 */
[----:B------:R-:W-:Y:S01]  /*0a80*/  BSSY.RECONVERGENT B0, `(.L_x_6) ;  /* 0x00001a6000007945 */ /* 0x000fe20003800200 */
[C---:B------:R-:W-:Y:S01]  /*0a90*/  LOP3.LUT R22, R2.reuse, 0x3, RZ, 0xc0, !PT ;  /* 0x0000000302167812 */ /* 0x040fe200078ec0ff */
[C---:B------:R-:W-:Y:S01]  /*0aa0*/  VIADD R17, R2.reuse, 0xfffffffe ;  /* 0xfffffffe02117836 */ /* 0x040fe20000000000 */
[----:B------:R-:W-:Y:S01]  /*0ab0*/  LOP3.LUT R16, R2, 0x7ffffffc, RZ, 0xc0, !PT ;  /* 0x7ffffffc02107812 */ /* 0x000fe200078ec0ff */
[----:B------:R-:W-:Y:S01]  /*0ac0*/  IMAD.MOV.U32 R21, RZ, RZ, RZ ;  /* 0x000000ffff157224 */ /* 0x000fe200078e00ff */
[----:B------:R-:W-:-:S07]  /*0ad0*/  SHF.R.S32.HI R20, RZ, 0x1f, R0 ;  /* 0x0000001fff147819 */ /* 0x000fce0000011400 */
.L_x_41:
[----:B-1----:R-:W1:Y:S01]  /*0ae0*/  LDCU UR4, c[0x0][0x390] ;  /* 0x00007200ff0477ac */ /* 0x002e620008000800 */
[C---:B------:R-:W-:Y:S01]  /*0af0*/  ISETP.NE.AND P0, PT, R21.reuse, R17, PT ;  /* 0x000000111500720c */ /* 0x040fe20003f05270 */
[----:B------:R-:W-:Y:S02]  /*0b00*/  IMAD.MOV.U32 R13, RZ, RZ, -0x1 ;  /* 0xffffffffff0d7424 */ /* 0x000fe400078e00ff */
[----:B0-----:R-:W-:Y:S02]  /*0b10*/  IMAD.MOV.U32 R11, RZ, RZ, RZ ;  /* 0x000000ffff0b7224 */ /* 0x001fe400078e00ff */
[----:B------:R-:W-:Y:S01]  /*0b20*/  VIADD R21, R21, 0x1 ;  /* 0x0000000115157836 */ /* 0x000fe20000000000 */
[----:B-1----:R-:W-:-:S09]  /*0b30*/  UISETP.GE.U32.AND UP0, UPT, UR4, 0x4, UPT ;  /* 0x000000040400788c */ /* 0x002fd2000bf06070 */
[----:B--234-:R-:W-:Y:S05]  /*0b40*/  BRA.U !UP0, `(.L_x_7) ;  /* 0x0000000508987547 */ /* 0x01cfea000b800000 */
[----:B------:R-:W1:Y:S01]  /*0b50*/  LDC.64 R2, c[0x0][0x388] ;  /* 0x0000e200ff027b82 */ /* 0x000e620000000a00 */
[----:B------:R-:W-:Y:S01]  /*0b60*/  BSSY.RECONVERGENT B1, `(.L_x_8) ;  /* 0x0000063000017945 */ /* 0x000fe20003800200 */
[----:B------:R-:W-:Y:S02]  /*0b70*/  IMAD.MOV.U32 R13, RZ, RZ, -0x1 ;  /* 0xffffffffff0d7424 */ /* 0x000fe400078e00ff */
[----:B------:R-:W-:-:S07]  /*0b80*/  IMAD.MOV.U32 R15, RZ, RZ, RZ ;  /* 0x000000ffff0f7224 */ /* 0x000fce00078e00ff */
.L_x_17:
[----:B------:R-:W-:Y:S02]  /*0b90*/  R2UR UR4, R18 ;  /* 0x00000000120472ca */ /* 0x000fe400000e0000 */
[----:B------:R-:W-:Y:S02]  /*0ba0*/  R2UR UR5, R19 ;  /* 0x00000000130572ca */ /* 0x000fe400000e0000 */
[----:B0-----:R-:W-:-:S05]  /*0bb0*/  IADD3 R6, P1, PT, R15, R4, RZ ;  /* 0x000000040f067210 */ /* 0x001fca0007f3e0ff */
[----:B------:R-:W-:-:S06]  /*0bc0*/  IMAD.X R7, RZ, RZ, R5, P1 ;  /* 0x000000ffff077224 */ /* 0x000fcc00008e0605 */
[----:B------:R-:W2:Y:S01]  /*0bd0*/  LD.E.U8 R8, desc[UR4][R6.64] ;  /* 0x0000000406087980 */ /* 0x000ea2000c101100 */
[----:B------:R-:W-:Y:S01]  /*0be0*/  BSSY.RECONVERGENT B2, `(.L_x_9) ;  /* 0x0000013000027945 */ /* 0x000fe20003800200 */
[----:B------:R-:W-:Y:S01]  /*0bf0*/  IMAD.MOV.U32 R23, RZ, RZ, R13 ;  /* 0x000000ffff177224 */ /* 0x000fe200078e000d */
[----:B--2---:R-:W-:-:S13]  /*0c00*/  ISETP.NE.AND P1, PT, R8, RZ, PT ;  /* 0x000000ff0800720c */ /* 0x004fda0003f25270 */
[----:B------:R-:W-:Y:S05]  /*0c10*/  @P1 BRA `(.L_x_10) ;  /* 0x00000000003c1947 */ /* 0x000fea0003800000 */
[----:B------:R-:W-:Y:S01]  /*0c20*/  ISETP.NE.AND P1, PT, R13, -0x1, PT ;  /* 0xffffffff0d00780c */ /* 0x000fe20003f25270 */
[----:B------:R-:W-:-:S12]  /*0c30*/  IMAD.MOV.U32 R23, RZ, RZ, R15 ;  /* 0x000000ffff177224 */ /* 0x000fd800078e000f */
[----:B------:R-:W-:Y:S05]  /*0c40*/  @!P1 BRA `(.L_x_10) ;  /* 0x0000000000309947 */ /* 0x000fea0003800000 */
[----:B------:R-:W-:Y:S01]  /*0c50*/  R2UR UR4, R18 ;  /* 0x00000000120472ca */ /* 0x000fe200000e0000 */
[C---:B------:R-:W-:Y:S01]  /*0c60*/  IMAD.IADD R9, R0.reuse, 0x1, R15 ;  /* 0x0000000100097824 */ /* 0x040fe200078e020f */
[----:B------:R-:W-:Y:S01]  /*0c70*/  R2UR UR5, R19 ;  /* 0x00000000130572ca */ /* 0x000fe200000e0000 */
[----:B------:R-:W-:Y:S01]  /*0c80*/  IMAD.IADD R11, R0, 0x1, R13 ;  /* 0x00000001000b7824 */ /* 0x000fe200078e020d */
[----:B------:R-:W-:Y:S01]  /*0c90*/  R2UR UR6, R18 ;  /* 0x00000000120672ca */ /* 0x000fe200000e0000 */
[----:B-1----:R-:W-:Y:S01]  /*0ca0*/  IMAD.WIDE R8, R9, 0x4, R2 ;  /* 0x0000000409087825 */ /* 0x002fe200078e0202 */
[----:B------:R-:W-:-:S03]  /*0cb0*/  R2UR UR7, R19 ;  /* 0x00000000130772ca */ /* 0x000fc600000e0000 */
[----:B------:R-:W-:-:S06]  /*0cc0*/  IMAD.WIDE R10, R11, 0x4, R2 ;  /* 0x000000040b0a7825 */ /* 0x000fcc00078e0202 */
[----:B------:R-:W2:Y:S04]  /*0cd0*/  LDG.E R8, desc[UR4][R8.64] ;  /* 0x0000000408087981 */ /* 0x000ea8000c1e1900 */
[----:B------:R-:W2:Y:S02]  /*0ce0*/  LDG.E R11, desc[UR6][R10.64] ;  /* 0x000000060a0b7981 */ /* 0x000ea4000c1e1900 */
[----:B--2---:R-:W-:-:S04]  /*0cf0*/  ISETP.GE.AND P1, PT, R8, R11, PT ;  /* 0x0000000b0800720c */ /* 0x004fc80003f26270 */
[----:B------:R-:W-:-:S09]  /*0d00*/  SEL R23, R15, R13, !P1 ;  /* 0x0000000d0f177207 */ /* 0x000fd20004800000 */
.L_x_10:
[----:B------:R-:W-:Y:S05]  /*0d10*/  BSYNC.RECONVERGENT B2 ;  /* 0x0000000000027941 */ /* 0x000fea0003800200 */
.L_x_9:
[----:B------:R-:W-:Y:S02]  /*0d20*/  R2UR UR4, R18 ;  /* 0x00000000120472ca */ /* 0x000fe400000e0000 */
[----:B------:R-:W-:-:S13]  /*0d30*/  R2UR UR5, R19 ;  /* 0x00000000130572ca */ /* 0x000fda00000e0000 */
[----:B------:R-:W2:Y:S01]  /*0d40*/  LD.E.U8 R11, desc[UR4][R6.64+0x1] ;  /* 0x00000104060b7980 */ /* 0x000ea2000c101100 */
[----:B------:R-:W0:Y:S01]  /*0d50*/  LDCU.64 UR4, c[0x0][0x388] ;  /* 0x00007100ff0477ac */ /* 0x000e220008000a00 */
[----:B------:R-:W-:Y:S01]  /*0d60*/  IADD3 R9, P1, PT, R0, R15, RZ ;  /* 0x0000000f00097210 */ /* 0x000fe20007f3e0ff */
[----:B------:R-:W-:Y:S01]  /*0d70*/  BSSY.RECONVERGENT B2, `(.L_x_11) ;  /* 0x0000014000027945 */ /* 0x000fe20003800200 */
[----:B------:R-:W-:Y:S02]  /*0d80*/  IMAD.MOV.U32 R13, RZ, RZ, R23 ;  /* 0x000000ffff0d7224 */ /* 0x000fe400078e0017 */
[----:B------:R-:W-:Y:S02]  /*0d90*/  LEA.HI.X.SX32 R10, R15, R20, 0x1, P1 ;  /* 0x000000140f0a7211 */ /* 0x000fe400008f0eff */
[----:B0-----:R-:W-:-:S04]  /*0da0*/  LEA R8, P2, R9, UR4, 0x2 ;  /* 0x0000000409087c11 */ /* 0x001fc8000f8410ff */
[----:B------:R-:W-:Y:S02]  /*0db0*/  LEA.HI.X R9, R9, UR5, R10, 0x2, P2 ;  /* 0x0000000509097c11 */ /* 0x000fe400090f140a */
[----:B--2---:R-:W-:-:S13]  /*0dc0*/  ISETP.NE.AND P1, PT, R11, RZ, PT ;  /* 0x000000ff0b00720c */ /* 0x004fda0003f25270 */
[----:B------:R-:W-:Y:S05]  /*0dd0*/  @P1 BRA `(.L_x_12) ;  /* 0x0000000000341947 */ /* 0x000fea0003800000 */
[----:B------:R-:W-:Y:S01]  /*0de0*/  ISETP.NE.AND P1, PT, R23, -0x1, PT ;  /* 0xffffffff1700780c */ /* 0x000fe20003f25270 */
[----:B------:R-:W-:-:S12]  /*0df0*/  VIADD R13, R15, 0x1 ;  /* 0x000000010f0d7836 */ /* 0x000fd80000000000 */
[----:B------:R-:W-:Y:S05]  /*0e00*/  @!P1 BRA `(.L_x_12) ;  /* 0x0000000000289947 */ /* 0x000fea0003800000 */
[----:B------:R-:W-:Y:S01]  /*0e10*/  R2UR UR4, R18 ;  /* 0x00000000120472ca */ /* 0x000fe200000e0000 */
[----:B------:R-:W-:Y:S01]  /*0e20*/  IMAD.IADD R11, R0, 0x1, R23 ;  /* 0x00000001000b7824 */ /* 0x000fe200078e0217 */
[----:B------:R-:W-:Y:S02]  /*0e30*/  R2UR UR5, R19 ;  /* 0x00000000130572ca */ /* 0x000fe400000e0000 */
[----:B------:R-:W-:Y:S01]  /*0e40*/  R2UR UR6, R18 ;  /* 0x00000000120672ca */ /* 0x000fe200000e0000 */
[----:B-1----:R-:W-:Y:S01]  /*0e50*/  IMAD.WIDE R10, R11, 0x4, R2 ;  /* 0x000000040b0a7825 */ /* 0x002fe200078e0202 */
[----:B------:R-:W-:-:S09]  /*0e60*/  R2UR UR7, R19 ;  /* 0x00000000130772ca */ /* 0x000fd200000e0000 */
[----:B------:R-:W2:Y:S04]  /*0e70*/  LDG.E R12, desc[UR4][R8.64+0x4] ;  /* 0x00000404080c7981 */ /* 0x000ea8000c1e1900 */
[----:B------:R-:W2:Y:S02]  /*0e80*/  LDG.E R11, desc[UR6][R10.64] ;  /* 0x000000060a0b7981 */ /* 0x000ea4000c1e1900 */
[----:B--2---:R-:W-:-:S04]  /*0e90*/  ISETP.GE.AND P1, PT, R12, R11, PT ;  /* 0x0000000b0c00720c */ /* 0x004fc80003f26270 */
[----:B------:R-:W-:-:S09]  /*0ea0*/  SEL R13, R13, R23, !P1 ;  /* 0x000000170d0d7207 */ /* 0x000fd20004800000 */
.L_x_12:
[----:B------:R-:W-:Y:S05]  /*0eb0*/  BSYNC.RECONVERGENT B2 ;  /* 0x0000000000027941 */ /* 0x000fea0003800200 */
.L_x_11:
[----:B------:R-:W-:Y:S02]  /*0ec0*/  R2UR UR4, R18 ;  /* 0x00000000120472ca */ /* 0x000fe400000e0000 */
[----:B------:R-:W-:-:S13]  /*0ed0*/  R2UR UR5, R19 ;  /* 0x00000000130572ca */ /* 0x000fda00000e0000 */
[----:B------:R-:W2:Y:S01]  /*0ee0*/  LD.E.U8 R10, desc[UR4][R6.64+0x2] ;  /* 0x00000204060a7980 */ /* 0x000ea2000c101100 */
[----:B------:R-:W-:Y:S01]  /*0ef0*/  BSSY.RECONVERGENT B2, `(.L_x_13) ;  /* 0x0000011000027945 */ /* 0x000fe20003800200 */
[----:B------:R-:W-:Y:S01]  /*0f00*/  IMAD.MOV.U32 R23, RZ, RZ, R13 ;  /* 0x000000ffff177224 */ /* 0x000fe200078e000d */
        /* <DEDUP_REMOVED lines=15> */
.L_x_14:
[----:B------:R-:W-:Y:S05]  /*1000*/  BSYNC.RECONVERGENT B2 ;  /* 0x0000000000027941 */ /* 0x000fea0003800200 */
.L_x_13:
        /* <DEDUP_REMOVED lines=20> */
.L_x_16:
[----:B------:R-:W-:Y:S05]  /*1150*/  BSYNC.RECONVERGENT B2 ;  /* 0x0000000000027941 */ /* 0x000fea0003800200 */
.L_x_15:
[----:B------:R-:W-:-:S05]  /*1160*/  VIADD R15, R15, 0x4 ;  /* 0x000000040f0f7836 */ /* 0x000fca0000000000 */
[----:B------:R-:W-:-:S13]  /*1170*/  ISETP.NE.AND P1, PT, R15, R16, PT ;  /* 0x000000100f00720c */ /* 0x000fda0003f25270 */
[----:B------:R-:W-:Y:S05]  /*1180*/  @P1 BRA `(.L_x_17) ;  /* 0xfffffff800801947 */ /* 0x000fea000383ffff */
[----:B------:R-:W-:Y:S05]  /*1190*/  BSYNC.RECONVERGENT B1 ;  /* 0x0000000000017941 */ /* 0x000fea0003800200 */
.L_x_8:
[----:B------:R-:W-:-:S07]  /*11a0*/  IMAD.MOV.U32 R11, RZ, RZ, R16 ;  /* 0x000000ffff0b7224 */ /* 0x000fce00078e0010 */
.L_x_7:
[----:B------:R-:W-:Y:S01]  /*11b0*/  ISETP.NE.AND P1, PT, R22, RZ, PT ;  /* 0x000000ff1600720c */ /* 0x000fe20003f25270 */
[----:B------:R-:W-:-:S12]  /*11c0*/  IMAD.MOV.U32 R23, RZ, RZ, R13 ;  /* 0x000000ffff177224 */ /* 0x000fd800078e000d */
[----:B------:R-:W-:Y:S05]  /*11d0*/  @!P1 BRA `(.L_x_18) ;  /* 0x0000000400449947 */ /* 0x000fea0003800000 */
[----:B------:R-:W-:Y:S02]  /*11e0*/  R2UR UR4, R18 ;  /* 0x00000000120472ca */ /* 0x000fe400000e0000 */
[----:B------:R-:W-:Y:S02]  /*11f0*/  R2UR UR5, R19 ;  /* 0x00000000130572ca */ /* 0x000fe400000e0000 */
[----:B-1----:R-:W-:-:S05]  /*1200*/  IADD3 R2, P1, PT, R11, R4, RZ ;  /* 0x000000040b027210 */ /* 0x002fca0007f3e0ff */
[----:B------:R-:W-:-:S06]  /*1210*/  IMAD.X R3, RZ, RZ, R5, P1 ;  /* 0x000000ffff037224 */ /* 0x000fcc00008e0605 */
[----:B0-----:R-:W2:Y:S01]  /*1220*/  LD.E.U8 R6, desc[UR4][R2.64] ;  /* 0x0000000402067980 */ /* 0x001ea2000c101100 */
[----:B------:R-:W-:Y:S01]  /*1230*/  BSSY.RECONVERGENT B1, `(.L_x_19) ;  /* 0x0000015000017945 */ /* 0x000fe20003800200 */
[----:B------:R-:W-:Y:S01]  /*1240*/  ISETP.NE.AND P2, PT, R22, 0x1, PT ;  /* 0x000000011600780c */ /* 0x000fe20003f45270 */
[----:B------:R-:W-:Y:S01]  /*1250*/  IMAD.MOV.U32 R23, RZ, RZ, R13 ;  /* 0x000000ffff177224 */ /* 0x000fe200078e000d */
[----:B--2---:R-:W-:-:S13]  /*1260*/  ISETP.NE.AND P1, PT, R6, RZ, PT ;  /* 0x000000ff0600720c */ /* 0x004fda0003f25270 */
[----:B------:R-:W-:Y:S05]  /*1270*/  @P1 BRA `(.L_x_20) ;  /* 0x0000000000401947 */ /* 0x000fea0003800000 */
[----:B------:R-:W-:Y:S01]  /*1280*/  ISETP.NE.AND P1, PT, R13, -0x1, PT ;  /* 0xffffffff0d00780c */ /* 0x000fe20003f25270 */
[----:B------:R-:W-:-:S12]  /*1290*/  IMAD.MOV.U32 R23, RZ, RZ, R11 ;  /* 0x000000ffff177224 */ /* 0x000fd800078e000b */
[----:B------:R-:W-:Y:S05]  /*12a0*/  @!P1 BRA `(.L_x_20) ;  /* 0x0000000000349947 */ /* 0x000fea0003800000 */
[----:B------:R-:W0:Y:S01]  /*12b0*/  LDC.64 R8, c[0x0][0x388] ;  /* 0x0000e200ff087b82 */ /* 0x000e220000000a00 */
[----:B------:R-:W-:Y:S01]  /*12c0*/  R2UR UR4, R18 ;  /* 0x00000000120472ca */ /* 0x000fe200000e0000 */
[C---:B------:R-:W-:Y:S01]  /*12d0*/  IMAD.IADD R7, R0.reuse, 0x1, R11 ;  /* 0x0000000100077824 */ /* 0x040fe200078e020b */
[C---:B------:R-:W-:Y:S01]  /*12e0*/  R2UR UR5, R19.reuse ;  /* 0x00000000130572ca */ /* 0x040fe200000e0000 */
[----:B------:R-:W-:Y:S01]  /*12f0*/  IMAD.IADD R15, R0, 0x1, R13 ;  /* 0x00000001000f7824 */ /* 0x000fe200078e020d */
[----:B------:R-:W-:Y:S02]  /*1300*/  R2UR UR6, R18 ;  /* 0x00000000120672ca */ /* 0x000fe400000e0000 */
[----:B------:R-:W-:Y:S01]  /*1310*/  R2UR UR7, R19 ;  /* 0x00000000130772ca */ /* 0x000fe200000e0000 */
[----:B0-----:R-:W-:-:S04]  /*1320*/  IMAD.WIDE R6, R7, 0x4, R8 ;  /* 0x0000000407067825 */ /* 0x001fc800078e0208 */
[----:B------:R-:W-:-:S04]  /*1330*/  IMAD.WIDE R8, R15, 0x4, R8 ;  /* 0x000000040f087825 */ /* 0x000fc800078e0208 */
[----:B------:R-:W2:Y:S04]  /*1340*/  LDG.E R6, desc[UR4][R6.64] ;  /* 0x0000000406067981 */ /* 0x000ea8000c1e1900 */
[----:B------:R-:W2:Y:S02]  /*1350*/  LDG.E R9, desc[UR6][R8.64] ;  /* 0x0000000608097981 */ /* 0x000ea4000c1e1900 */
[----:B--2---:R-:W-:-:S04]  /*1360*/  ISETP.GE.AND P1, PT, R6, R9, PT ;  /* 0x000000090600720c */ /* 0x004fc80003f26270 */
[----:B------:R-:W-:-:S09]  /*1370*/  SEL R23, R11, R13, !P1 ;  /* 0x0000000d0b177207 */ /* 0x000fd20004800000 */
.L_x_20:
[----:B------:R-:W-:Y:S05]  /*1380*/  BSYNC.RECONVERGENT B1 ;  /* 0x0000000000017941 */ /* 0x000fea0003800200 */
.L_x_19:
[----:B------:R-:W-:Y:S04]  /*1390*/  BSSY.RECONVERGENT B1, `(.L_x_18) ;  /* 0x0000035000017945 */ /* 0x000fe80003800200 */
[----:B------:R-:W-:Y:S05]  /*13a0*/  @!P2 BRA `(.L_x_21) ;  /* 0x0000000000cca947 */ /* 0x000fea0003800000 */
[----:B------:R-:W-:Y:S02]  /*13b0*/  R2UR UR4, R18 ;  /* 0x00000000120472ca */ /* 0x000fe400000e0000 */
[----:B------:R-:W-:-:S13]  /*13c0*/  R2UR UR5, R19 ;  /* 0x00000000130572ca */ /* 0x000fda00000e0000 */
[----:B------:R-:W2:Y:S01]  /*13d0*/  LD.E.U8 R9, desc[UR4][R2.64+0x1] ;  /* 0x0000010402097980 */ /* 0x000ea2000c101100 */
[----:B------:R-:W0:Y:S01]  /*13e0*/  LDCU.64 UR4, c[0x0][0x388] ;  /* 0x00007100ff0477ac */ /* 0x000e220008000a00 */
[----:B------:R-:W-:Y:S01]  /*13f0*/  IADD3 R7, P1, PT, R0, R11, RZ ;  /* 0x0000000b00077210 */ /* 0x000fe20007f3e0ff */
[----:B------:R-:W-:Y:S01]  /*1400*/  BSSY.RECONVERGENT B2, `(.L_x_22) ;  /* 0x0000017000027945 */ /* 0x000fe20003800200 */
[----:B------:R-:W-:-:S03]  /*1410*/  IMAD.MOV.U32 R13, RZ, RZ, R23 ;  /* 0x000000ffff0d7224 */ /* 0x000fc600078e0017 */
[----:B------:R-:W-:Y:S01]  /*1420*/  IMAD.X R8, RZ, RZ, R20, P1 ;  /* 0x000000ffff087224 */ /* 0x000fe200008e0614 */
[----:B------:R-:W-:Y:S02]  /*1430*/  ISETP.NE.AND P1, PT, R22, 0x2, PT ;  /* 0x000000021600780c */ /* 0x000fe40003f25270 */
[----:B0-----:R-:W-:-:S04]  /*1440*/  LEA R6, P3, R7, UR4, 0x2 ;  /* 0x0000000407067c11 */ /* 0x001fc8000f8610ff */
[----:B------:R-:W-:Y:S02]  /*1450*/  LEA.HI.X R7, R7, UR5, R8, 0x2, P3 ;  /* 0x0000000507077c11 */ /* 0x000fe400098f1408 */
[----:B--2---:R-:W-:-:S13]  /*1460*/  ISETP.NE.AND P2, PT, R9, RZ, PT ;  /* 0x000000ff0900720c */ /* 0x004fda0003f45270 */
[----:B------:R-:W-:Y:S05]  /*1470*/  @P2 BRA `(.L_x_23) ;  /* 0x00000000003c2947 */ /* 0x000fea0003800000 */
[----:B------:R-:W-:Y:S01]  /*1480*/  ISETP.NE.AND P2, PT, R23, -0x1, PT ;  /* 0xffffffff1700780c */ /* 0x000fe20003f45270 */
[----:B------:R-:W-:-:S04]  /*1490*/  VIADD R12, R11, 0x1 ;  /* 0x000000010b0c7836 */ /* 0x000fc80000000000 */
[----:B------:R-:W-:-:S08]  /*14a0*/  IMAD.MOV.U32 R13, RZ, RZ, R12 ;  /* 0x000000ffff0d7224 */ /* 0x000fd000078e000c */
[----:B------:R-:W-:Y:S05]  /*14b0*/  @!P2 BRA `(.L_x_23) ;  /* 0x00000000002ca947 */ /* 0x000fea0003800000 */
[----:B------:R-:W0:Y:S01]  /*14c0*/  LDC.64 R8, c[0x0][0x388] ;  /* 0x0000e200ff087b82 */ /* 0x000e220000000a00 */
[----:B------:R-:W-:Y:S01]  /*14d0*/  R2UR UR4, R18 ;  /* 0x00000000120472ca */ /* 0x000fe200000e0000 */
[----:B------:R-:W-:Y:S01]  /*14e0*/  IMAD.IADD R13, R0, 0x1, R23 ;  /* 0x00000001000d7824 */ /* 0x000fe200078e0217 */
[C---:B------:R-:W-:Y:S02]  /*14f0*/  R2UR UR5, R19.reuse ;  /* 0x00000000130572ca */ /* 0x040fe400000e0000 */
[----:B------:R-:W-:Y:S02]  /*1500*/  R2UR UR6, R18 ;  /* 0x00000000120672ca */ /* 0x000fe400000e0000 */
[----:B------:R-:W-:-:S09]  /*1510*/  R2UR UR7, R19 ;  /* 0x00000000130772ca */ /* 0x000fd200000e0000 */
[----:B------:R-:W2:Y:S01]  /*1520*/  LDG.E R10, desc[UR4][R6.64+0x4] ;  /* 0x00000404060a7981 */ /* 0x000ea2000c1e1900 */
[----:B0-----:R-:W-:-:S06]  /*1530*/  IMAD.WIDE R8, R13, 0x4, R8 ;  /* 0x000000040d087825 */ /* 0x001fcc00078e0208 */
[----:B------:R-:W2:Y:S02]  /*1540*/  LDG.E R9, desc[UR6][R8.64] ;  /* 0x0000000608097981 */ /* 0x000ea4000c1e1900 */
[----:B--2---:R-:W-:-:S04]  /*1550*/  ISETP.GE.AND P2, PT, R10, R9, PT ;  /* 0x000000090a00720c */ /* 0x004fc80003f46270 */
[----:B------:R-:W-:-:S09]  /*1560*/  SEL R13, R12, R23, !P2 ;  /* 0x000000170c0d7207 */ /* 0x000fd20005000000 */
.L_x_23:
[----:B------:R-:W-:Y:S05]  /*1570*/  BSYNC.RECONVERGENT B2 ;  /* 0x0000000000027941 */ /* 0x000fea0003800200 */
.L_x_22:
[----:B------:R-:W-:Y:S01]  /*1580*/  IMAD.MOV.U32 R23, RZ, RZ, R13 ;  /* 0x000000ffff177224 */ /* 0x000fe200078e000d */
[----:B------:R-:W-:Y:S06]  /*1590*/  @!P1 BRA `(.L_x_21) ;  /* 0x0000000000509947 */ /* 0x000fec0003800000 */
[----:B------:R-:W-:Y:S02]  /*15a0*/  R2UR UR4, R18 ;  /* 0x00000000120472ca */ /* 0x000fe400000e0000 */
[----:B------:R-:W-:-:S13]  /*15b0*/  R2UR UR5, R19 ;  /* 0x00000000130572ca */ /* 0x000fda00000e0000 */
[----:B------:R-:W2:Y:S01]  /*15c0*/  LD.E.U8 R2, desc[UR4][R2.64+0x2] ;  /* 0x0000020402027980 */ /* 0x000ea2000c101100 */
[----:B------:R-:W-:Y:S01]  /*15d0*/  IMAD.MOV.U32 R23, RZ, RZ, R13 ;  /* 0x000000ffff177224 */ /* 0x000fe200078e000d */
[----:B--2---:R-:W-:-:S13]  /*15e0*/  ISETP.NE.AND P1, PT, R2, RZ, PT ;  /* 0x000000ff0200720c */ /* 0x004fda0003f25270 */
[----:B------:R-:W-:Y:S05]  /*15f0*/  @P1 BRA `(.L_x_21) ;  /* 0x0000000000381947 */ /* 0x000fea0003800000 */
[----:B------:R-:W-:Y:S01]  /*1600*/  ISETP.NE.AND P1, PT, R13, -0x1, PT ;  /* 0xffffffff0d00780c */ /* 0x000fe20003f25270 */
[----:B------:R-:W-:-:S12]  /*1610*/  VIADD R23, R11, 0x2 ;  /* 0x000000020b177836 */ /* 0x000fd80000000000 */
        /* <DEDUP_REMOVED lines=12> */
.L_x_21:
[----:B------:R-:W-:Y:S05]  /*16e0*/  BSYNC.RECONVERGENT B1 ;  /* 0x0000000000017941 */ /* 0x000fea0003800200 */
.L_x_18:
[----:B------:R-:W-:Y:S01]  /*16f0*/  R2UR UR6, R18 ;  /* 0x00000000120672ca */ /* 0x000fe200000e0000 */
[----:B------:R-:W2:Y:S01]  /*1700*/  LDCU UR4, c[0x0][0x390] ;  /* 0x00007200ff0477ac */ /* 0x000ea20008000800 */
[----:B------:R-:W-:Y:S01]  /*1710*/  R2UR UR7, R19 ;  /* 0x00000000130772ca */ /* 0x000fe200000e0000 */
[----:B------:R-:W-:Y:S01]  /*1720*/  IMAD.MOV.U32 R8, RZ, RZ, 0x1 ;  /* 0x00000001ff087424 */ /* 0x000fe200078e00ff */
[C---:B0-----:R-:W-:Y:S01]  /*1730*/  IADD3 R6, P1, PT, R23.reuse, R4, RZ ;  /* 0x0000000417067210 */ /* 0x041fe20007f3e0ff */
[----:B-1----:R-:W0:Y:S01]  /*1740*/  LDC.64 R2, c[0x0][0x388] ;  /* 0x0000e200ff027b82 */ /* 0x002e220000000a00 */
[----:B------:R-:W-:Y:S02]  /*1750*/  IMAD.IADD R9, R0, 0x1, R23 ;  /* 0x0000000100097824 */ /* 0x000fe400078e0217 */
[----:B------:R-:W-:Y:S01]  /*1760*/  LEA.HI.X.SX32 R7, R23, R5, 0x1, P1 ;  /* 0x0000000517077211 */ /* 0x000fe200008f0eff */
[----:B------:R-:W-:-:S06]  /*1770*/  IMAD.MOV.U32 R11, RZ, RZ, RZ ;  /* 0x000000ffff0b7224 */ /* 0x000fcc00078e00ff */
[----:B------:R1:W-:Y:S01]  /*1780*/  ST.E.U8 desc[UR6][R6.64], R8 ;  /* 0x0000000806007985 */ /* 0x0003e2000c101106 */
[----:B--2---:R-:W-:Y:S02]  /*1790*/  UISETP.GE.U32.AND UP0, UPT, UR4, 0x4, UPT ;  /* 0x000000040400788c */ /* 0x004fe4000bf06070 */
[----:B------:R-:W-:Y:S02]  /*17a0*/  IMAD R23, R23, UR4, RZ ;  /* 0x0000000417177c24 */ /* 0x000fe4000f8e02ff */
[----:B0-----:R-:W-:-:S05]  /*17b0*/  IMAD.WIDE R2, R9, 0x4, R2 ;  /* 0x0000000409027825 */ /* 0x001fca00078e0202 */
[----:B-1----:R-:W-:Y:S05]  /*17c0*/  BRA.U !UP0, `(.L_x_24) ;  /* 0x0000000508d07547 */ /* 0x002fea000b800000 */
[----:B------:R-:W0:Y:S01]  /*17d0*/  LDC.64 R6, c[0x0][0x388] ;  /* 0x0000e200ff067b82 */ /* 0x000e220000000a00 */
[----:B------:R-:W-:Y:S01]  /*17e0*/  BSSY.RECONVERGENT B1, `(.L_x_25) ;  /* 0x0000071000017945 */ /* 0x000fe20003800200 */
[----:B------:R-:W-:-:S06]  /*17f0*/  IMAD.MOV.U32 R25, RZ, RZ, RZ ;  /* 0x000000ffff197224 */ /* 0x000fcc00078e00ff */
[----:B------:R-:W1:Y:S02]  /*1800*/  LDC.64 R8, c[0x0][0x380] ;  /* 0x0000e000ff087b82 */ /* 0x000e640000000a00 */
.L_x_34:
[----:B------:R-:W-:Y:S02]  /*1810*/  R2UR UR4, R18 ;  /* 0x00000000120472ca */ /* 0x000fe400000e0000 */
[----:B------:R-:W-:Y:S02]  /*1820*/  R2UR UR5, R19 ;  /* 0x00000000130572ca */ /* 0x000fe400000e0000 */
[----:B----4-:R-:W-:-:S05]  /*1830*/  IADD3 R10, P1, PT, R25, R4, RZ ;  /* 0x00000004190a7210 */ /* 0x010fca0007f3e0ff */
[----:B------:R-:W-:-:S06]  /*1840*/  IMAD.X R11, RZ, RZ, R5, P1 ;  /* 0x000000ffff0b7224 */ /* 0x000fcc00008e0605 */
[----:B--2---:R-:W2:Y:S01]  /*1850*/  LD.E.U8 R12, desc[UR4][R10.64] ;  /* 0x000000040a0c7980 */ /* 0x004ea2000c101100 */
[----:B------:R-:W-:Y:S01]  /*1860*/  BSSY.RECONVERGENT B2, `(.L_x_26) ;  /* 0x0000017000027945 */ /* 0x000fe20003800200 */
[----:B--2---:R-:W-:-:S13]  /*1870*/  ISETP.NE.AND P1, PT, R12, RZ, PT ;  /* 0x000000ff0c00720c */ /* 0x004fda0003f25270 */
[----:B---3--:R-:W-:Y:S05]  /*1880*/  @P1 BRA `(.L_x_27) ;  /* 0x0000000000501947 */ /* 0x008fea0003800000 */
[----:B------:R-:W-:Y:S01]  /*1890*/  R2UR UR4, R18 ;  /* 0x00000000120472ca */ /* 0x000fe200000e0000 */
[----:B------:R-:W-:Y:S01]  /*18a0*/  IMAD.IADD R13, R23, 0x1, R25 ;  /* 0x00000001170d7824 */ /* 0x000fe200078e0219 */
[----:B------:R-:W-:-:S03]  /*18b0*/  R2UR UR5, R19 ;  /* 0x00000000130572ca */ /* 0x000fc600000e0000 */
[----:B-1----:R-:W-:-:S10]  /*18c0*/  IMAD.WIDE R12, R13, 0x4, R8 ;  /* 0x000000040d0c7825 */ /* 0x002fd400078e0208 */
[----:B------:R-:W2:Y:S02]  /*18d0*/  LDG.E R27, desc[UR4][R12.64] ;  /* 0x000000040c1b7981 */ /* 0x000ea4000c1e1900 */
[----:B--2---:R-:W-:-:S13]  /*18e0*/  ISETP.NE.AND P1, PT, R27, RZ, PT ;  /* 0x000000ff1b00720c */ /* 0x004fda0003f25270 */
[----:B------:R-:W-:Y:S05]  /*18f0*/  @!P1 BRA `(.L_x_27) ;  /* 0x0000000000349947 */ /* 0x000fea0003800000 */
[----:B------:R-:W-:Y:S01]  /*1900*/  R2UR UR4, R18 ;  /* 0x00000000120472ca */ /* 0x000fe200000e0000 */
[----:B------:R-:W-:Y:S01]  /*1910*/  IMAD.IADD R13, R0, 0x1, R25 ;  /* 0x00000001000d7824 */ /* 0x000fe200078e0219 */
[----:B------:R-:W-:Y:S02]  /*1920*/  R2UR UR5, R19 ;  /* 0x00000000130572ca */ /* 0x000fe400000e0000 */
[----:B------:R-:W-:Y:S01]  /*1930*/  R2UR UR6, R18 ;  /* 0x00000000120672ca */ /* 0x000fe200000e0000 */
[----:B0-----:R-:W-:Y:S01]  /*1940*/  IMAD.WIDE R12, R13, 0x4, R6 ;  /* 0x000000040d0c7825 */ /* 0x001fe200078e0206 */
[----:B------:R-:W-:-:S09]  /*1950*/  R2UR UR7, R19 ;  /* 0x00000000130772ca */ /* 0x000fd200000e0000 */
[----:B------:R-:W2:Y:S04]  /*1960*/  LDG.E R14, desc[UR4][R2.64] ;  /* 0x00000004020e7981 */ /* 0x000ea8000c1e1900 */
[----:B------:R-:W3:Y:S01]  /*1970*/  LDG.E R15, desc[UR6][R12.64] ;  /* 0x000000060c0f7981 */ /* 0x000ee2000c1e1900 */
[----:B--2---:R-:W-:-:S05]  /*1980*/  IMAD.IADD R14, R27, 0x1, R14 ;  /* 0x000000011b0e7824 */ /* 0x004fca00078e020e */
[----:B---3--:R-:W-:-:S13]  /*1990*/  ISETP.GE.AND P1, PT, R14, R15, PT ;  /* 0x0000000f0e00720c */ /* 0x008fda0003f26270 */
[----:B------:R-:W-:Y:S02]  /*19a0*/  @!P1 R2UR UR4, R18 ;  /* 0x00000000120492ca */ /* 0x000fe400000e0000 */
[----:B------:R-:W-:-:S13]  /*19b0*/  @!P1 R2UR UR5, R19 ;  /* 0x00000000130592ca */ /* 0x000fda00000e0000 */
[----:B------:R2:W-:Y:S02]  /*19c0*/  @!P1 STG.E desc[UR4][R12.64], R14 ;  /* 0x0000000e0c009986 */ /* 0x0005e4000c101904 */
.L_x_27:
[----:B------:R-:W-:Y:S05]  /*19d0*/  BSYNC.RECONVERGENT B2 ;  /* 0x0000000000027941 */ /* 0x000fea0003800200 */
.L_x_26:
[----:B------:R-:W-:Y:S02]  /*19e0*/  R2UR UR4, R18 ;  /* 0x00000000120472ca */ /* 0x000fe400000e0000 */
[----:B------:R-:W-:-:S13]  /*19f0*/  R2UR UR5, R19 ;  /* 0x00000000130572ca */ /* 0x000fda00000e0000 */
[----:B--2---:R-:W2:Y:S01]  /*1a00*/  LD.E.U8 R12, desc[UR4][R10.64+0x1] ;  /* 0x000001040a0c7980 */ /* 0x004ea2000c101100 */
[----:B------:R-:W3:Y:S01]  /*1a10*/  LDCU.128 UR4, c[0x0][0x380] ;  /* 0x00007000ff0477ac */ /* 0x000ee20008000c00 */
[-C--:B------:R-:W-:Y:S01]  /*1a20*/  IADD3 R15, P3, PT, R0, R25.reuse, RZ ;  /* 0x00000019000f7210 */ /* 0x080fe20007f7e0ff */
[----:B------:R-:W-:Y:S01]  /*1a30*/  BSSY.RECONVERGENT B2, `(.L_x_28) ;  /* 0x000001a000027945 */ /* 0x000fe20003800200 */
[----:B------:R-:W-:-:S03]  /*1a40*/  IADD3 R13, P2, PT, R23, R25, RZ ;  /* 0x00000019170d7210 */ /* 0x000fc60007f5e0ff */
[----:B------:R-:W-:Y:S01]  /*1a50*/  IMAD.X R24, RZ, RZ, R20, P3 ;  /* 0x000000ffff187224 */ /* 0x000fe200018e0614 */
[----:B------:R-:W-:Y:S02]  /*1a60*/  LEA.HI.X.SX32 R26, R23, RZ, 0x1, P2 ;  /* 0x000000ff171a7211 */ /* 0x000fe400010f0eff */
[----:B---3--:R-:W-:-:S04]  /*1a70*/  LEA R14, P3, R15, UR6, 0x2 ;  /* 0x000000060f0e7c11 */ /* 0x008fc8000f8610ff */
[----:B------:R-:W-:Y:S02]  /*1a80*/  LEA.HI.X R15, R15, UR7, R24, 0x2, P3 ;  /* 0x000000070f0f7c11 */ /* 0x000fe400098f1418 */
[----:B--2---:R-:W-:Y:S02]  /*1a90*/  ISETP.NE.AND P1, PT, R12, RZ, PT ;  /* 0x000000ff0c00720c */ /* 0x004fe40003f25270 */
[----:B------:R-:W-:-:S04]  /*1aa0*/  LEA R12, P2, R13, UR4, 0x2 ;  /* 0x000000040d0c7c11 */ /* 0x000fc8000f8410ff */
[----:B------:R-:W-:-:S07]  /*1ab0*/  LEA.HI.X R13, R13, UR5, R26, 0x2, P2 ;  /* 0x000000050d0d7c11 */ /* 0x000fce00090f141a */
[----:B------:R-:W-:Y:S05]  /*1ac0*/  @P1 BRA `(.L_x_29) ;  /* 0x0000000000401947 */ /* 0x000fea0003800000 */
[----:B------:R-:W-:Y:S02]  /*1ad0*/  R2UR UR4, R18 ;  /* 0x00000000120472ca */ /* 0x000fe400000e0000 */
[----:B------:R-:W-:-:S13]  /*1ae0*/  R2UR UR5, R19 ;  /* 0x00000000130572ca */ /* 0x000fda00000e0000 */
[----:B------:R-:W2:Y:S02]  /*1af0*/  LDG.E R27, desc[UR4][R12.64+0x4] ;  /* 0x000004040c1b7981 */ /* 0x000ea4000c1e1900 */
[----:B--2---:R-:W-:-:S13]  /*1b00*/  ISETP.NE.AND P1, PT, R27, RZ, PT ;  /* 0x000000ff1b00720c */ /* 0x004fda0003f25270 */
[----:B------:R-:W-:Y:S05]  /*1b10*/  @!P1 BRA `(.L_x_29) ;  /* 0x00000000002c9947 */ /* 0x000fea0003800000 */
[C---:B------:R-:W-:Y:S02]  /*1b20*/  R2UR UR4, R18.reuse ;  /* 0x00000000120472ca */ /* 0x040fe400000e0000 */
[C---:B------:R-:W-:Y:S02]  /*1b30*/  R2UR UR5, R19.reuse ;  /* 0x00000000130572ca */ /* 0x040fe400000e0000 */
[----:B------:R-:W-:Y:S02]  /*1b40*/  R2UR UR6, R18 ;  /* 0x00000000120672ca */ /* 0x000fe400000e0000 */
        /* <DEDUP_REMOVED lines=8> */
.L_x_29:
[----:B------:R-:W-:Y:S05]  /*1bd0*/  BSYNC.RECONVERGENT B2 ;  /* 0x0000000000027941 */ /* 0x000fea0003800200 */
.L_x_28:
[----:B------:R-:W-:Y:S02]  /*1be0*/  R2UR UR4, R18 ;  /* 0x00000000120472ca */ /* 0x000fe400000e0000 */
[----:B------:R-:W-:-:S13]  /*1bf0*/  R2UR UR5, R19 ;  /* 0x00000000130572ca */ /* 0x000fda00000e0000 */
[----:B------:R-:W3:Y:S01]  /*1c00*/  LD.E.U8 R24, desc[UR4][R10.64+0x2] ;  /* 0x000002040a187980 */ /* 0x000ee2000c101100 */
[----:B------:R-:W-:Y:S01]  /*1c10*/  BSSY.RECONVERGENT B2, `(.L_x_30) ;  /* 0x0000013000027945 */ /* 0x000fe20003800200 */
[----:B---3--:R-:W-:-:S13]  /*1c20*/  ISETP.NE.AND P1, PT, R24, RZ, PT ;  /* 0x000000ff1800720c */ /* 0x008fda0003f25270 */
[----:B------:R-:W-:Y:S05]  /*1c30*/  @P1 BRA `(.L_x_31) ;  /* 0x0000000000401947 */ /* 0x000fea0003800000 */
[----:B------:R-:W-:Y:S02]  /*1c40*/  R2UR UR4, R18 ;  /* 0x00000000120472ca */ /* 0x000fe400000e0000 */
[----:B------:R-:W-:-:S13]  /*1c50*/  R2UR UR5, R19 ;  /* 0x00000000130572ca */ /* 0x000fda00000e0000 */
[----:B--2---:R-:W2:Y:S02]  /*1c60*/  LDG.E R27, desc[UR4][R12.64+0x8] ;  /* 0x000008040c1b7981 */ /* 0x004ea4000c1e1900 */
        /* <DEDUP_REMOVED lines=13> */
.L_x_31:
[----:B------:R-:W-:Y:S05]  /*1d40*/  BSYNC.RECONVERGENT B2 ;  /* 0x0000000000027941 */ /* 0x000fea0003800200 */
.L_x_30:
[----:B------:R-:W-:Y:S02]  /*1d50*/  R2UR UR4, R18 ;  /* 0x00000000120472ca */ /* 0x000fe400000e0000 */
[----:B------:R-:W-:-:S13]  /*1d60*/  R2UR UR5, R19 ;  /* 0x00000000130572ca */ /* 0x000fda00000e0000 */
[----:B------:R-:W4:Y:S01]  /*1d70*/  LD.E.U8 R10, desc[UR4][R10.64+0x3] ;  /* 0x000003040a0a7980 */ /* 0x000f22000c101100 */
[----:B------:R-:W-:Y:S01]  /*1d80*/  BSSY.RECONVERGENT B2, `(.L_x_32) ;  /* 0x0000013000027945 */ /* 0x000fe20003800200 */
[----:B----4-:R-:W-:-:S13]  /*1d90*/  ISETP.NE.AND P1, PT, R10, RZ, PT ;  /* 0x000000ff0a00720c */ /* 0x010fda0003f25270 */
[----:B------:R-:W-:Y:S05]  /*1da0*/  @P1 BRA `(.L_x_33) ;  /* 0x0000000000401947 */ /* 0x000fea0003800000 */
[----:B------:R-:W-:Y:S02]  /*1db0*/  R2UR UR4, R18 ;  /* 0x00000000120472ca */ /* 0x000fe400000e0000 */
[----:B------:R-:W-:-:S13]  /*1dc0*/  R2UR UR5, R19 ;  /* 0x00000000130572ca */ /* 0x000fda00000e0000 */
[----:B------:R-:W4:Y:S02]  /*1dd0*/  LDG.E R13, desc[UR4][R12.64+0xc] ;  /* 0x00000c040c0d7981 */ /* 0x000f24000c1e1900 */
[----:B----4-:R-:W-:-:S13]  /*1de0*/  ISETP.NE.AND P1, PT, R13, RZ, PT ;  /* 0x000000ff0d00720c */ /* 0x010fda0003f25270 */
[----:B------:R-:W-:Y:S05]  /*1df0*/  @!P1 BRA `(.L_x_33) ;  /* 0x00000000002c9947 */ /* 0x000fea0003800000 */
[C---:B------:R-:W-:Y:S02]  /*1e00*/  R2UR UR4, R18.reuse ;  /* 0x00000000120472ca */ /* 0x040fe400000e0000 */
[C---:B------:R-:W-:Y:S02]  /*1e10*/  R2UR UR5, R19.reuse ;  /* 0x00000000130572ca */ /* 0x040fe400000e0000 */
[----:B------:R-:W-:Y:S02]  /*1e20*/  R2UR UR6, R18 ;  /* 0x00000000120672ca */ /* 0x000fe400000e0000 */
[----:B------:R-:W-:-:S09]  /*1e30*/  R2UR UR7, R19 ;  /* 0x00000000130772ca */ /* 0x000fd200000e0000 */
[----:B------:R-:W4:Y:S04]  /*1e40*/  LDG.E R10, desc[UR4][R2.64] ;  /* 0x00000004020a7981 */ /* 0x000f28000c1e1900 */
[----:B------:R-:W5:Y:S01]  /*1e50*/  LDG.E R11, desc[UR6][R14.64+0xc] ;  /* 0x00000c060e0b7981 */ /* 0x000f62000c1e1900 */
[----:B----4-:R-:W-:-:S05]  /*1e60*/  IMAD.IADD R10, R13, 0x1, R10 ;  /* 0x000000010d0a7824 */ /* 0x010fca00078e020a */
[----:B-----5:R-:W-:-:S13]  /*1e70*/  ISETP.GE.AND P1, PT, R10, R11, PT ;  /* 0x0000000b0a00720c */ /* 0x020fda0003f26270 */
[----:B------:R-:W-:Y:S02]  /*1e80*/  @!P1 R2UR UR4, R18 ;  /* 0x00000000120492ca */ /* 0x000fe400000e0000 */
[----:B------:R-:W-:-:S13]  /*1e90*/  @!P1 R2UR UR5, R19 ;  /* 0x00000000130592ca */ /* 0x000fda00000e0000 */
[----:B------:R4:W-:Y:S02]  /*1ea0*/  @!P1 STG.E desc[UR4][R14.64+0xc], R10 ;  /* 0x00000c0a0e009986 */ /* 0x0009e4000c101904 */
.L_x_33:
[----:B------:R-:W-:Y:S05]  /*1eb0*/  BSYNC.RECONVERGENT B2 ;  /* 0x0000000000027941 */ /* 0x000fea0003800200 */
.L_x_32:
[----:B------:R-:W-:-:S05]  /*1ec0*/  VIADD R25, R25, 0x4 ;  /* 0x0000000419197836 */ /* 0x000fca0000000000 */
[----:B------:R-:W-:-:S13]  /*1ed0*/  ISETP.NE.AND P1, PT, R25, R16, PT ;  /* 0x000000101900720c */ /* 0x000fda0003f25270 */
[----:B------:R-:W-:Y:S05]  /*1ee0*/  @P1 BRA `(.L_x_34) ;  /* 0xfffffff800481947 */ /* 0x000fea000383ffff */
[----:B------:R-:W-:Y:S05]  /*1ef0*/  BSYNC.RECONVERGENT B1 ;  /* 0x0000000000017941 */ /* 0x000fea0003800200 */
.L_x_25:
[----:B------:R-:W-:-:S07]  /*1f00*/  IMAD.MOV.U32 R11, RZ, RZ, R16 ;  /* 0x000000ffff0b7224 */ /* 0x000fce00078e0010 */
.L_x_24:
[----:B------:R-:W-:-:S13]  /*1f10*/  ISETP.NE.AND P1, PT, R22, RZ, PT ;  /* 0x000000ff1600720c */ /* 0x000fda0003f25270 */
[----:B------:R-:W-:Y:S05]  /*1f20*/  @!P1 BRA `(.L_x_35) ;  /* 0x0000000400689947 */ /* 0x000fea0003800000 */
[----:B------:R-:W-:Y:S02]  /*1f30*/  R2UR UR4, R18 ;  /* 0x00000000120472ca */ /* 0x000fe400000e0000 */
[----:B------:R-:W-:Y:S02]  /*1f40*/  R2UR UR5, R19 ;  /* 0x00000000130572ca */ /* 0x000fe400000e0000 */
[----:B0-----:R-:W-:-:S05]  /*1f50*/  IADD3 R6, P1, PT, R11, R4, RZ ;  /* 0x000000040b067210 */ /* 0x001fca0007f3e0ff */
[----:B------:R-:W-:-:S06]  /*1f60*/  IMAD.X R7, RZ, RZ, R5, P1 ;  /* 0x000000ffff077224 */ /* 0x000fcc00008e0605 */
[----:B-1----:R-:W5:Y:S01]  /*1f70*/  LD.E.U8 R8, desc[UR4][R6.64] ;  /* 0x0000000406087980 */ /* 0x002f62000c101100 */
[----:B------:R-:W-:Y:S01]  /*1f80*/  BSSY.RECONVERGENT B1, `(.L_x_36) ;  /* 0x000001a000017945 */ /* 0x000fe20003800200 */
[----:B------:R-:W-:Y:S02]  /*1f90*/  ISETP.NE.AND P2, PT, R22, 0x1, PT ;  /* 0x000000011600780c */ /* 0x000fe40003f45270 */
[----:B-----5:R-:W-:-:S13]  /*1fa0*/  ISETP.NE.AND P1, PT, R8, RZ, PT ;  /* 0x000000ff0800720c */ /* 0x020fda0003f25270 */
[----:B------:R-:W-:Y:S05]  /*1fb0*/  @P1 BRA `(.L_x_37) ;  /* 0x0000000000581947 */ /* 0x000fea0003800000 */
[----:B------:R-:W0:Y:S01]  /*1fc0*/  LDC.64 R8, c[0x0][0x380] ;  /* 0x0000e000ff087b82 */ /* 0x000e220000000a00 */
[----:B------:R-:W-:Y:S01]  /*1fd0*/  R2UR UR4, R18 ;  /* 0x00000000120472ca */ /* 0x000fe200000e0000 */
[----:B------:R-:W-:Y:S01]  /*1fe0*/  IMAD.IADD R13, R23, 0x1, R11 ;  /* 0x00000001170d7824 */ /* 0x000fe200078e020b */
[----:B------:R-:W-:-:S03]  /*1ff0*/  R2UR UR5, R19 ;  /* 0x00000000130572ca */ /* 0x000fc600000e0000 */
[----:B0-----:R-:W-:-:S10]  /*2000*/  IMAD.WIDE R8, R13, 0x4, R8 ;  /* 0x000000040d087825 */ /* 0x001fd400078e0208 */
[----:B--234-:R-:W2:Y:S02]  /*2010*/  LDG.E R15, desc[UR4][R8.64] ;  /* 0x00000004080f7981 */ /* 0x01cea4000c1e1900 */
[----:B--2---:R-:W-:-:S13]  /*2020*/  ISETP.NE.AND P1, PT, R15, RZ, PT ;  /* 0x000000ff0f00720c */ /* 0x004fda0003f25270 */
        /* <DEDUP_REMOVED lines=8> */
[----:B0-----:R-:W-:-:S05]  /*20b0*/  IMAD.WIDE R8, R13, 0x4, R8 ;  /* 0x000000040d087825 */ /* 0x001fca00078e0208 */
[----:B------:R-:W3:Y:S01]  /*20c0*/  LDG.E R12, desc[UR6][R8.64] ;  /* 0x00000006080c7981 */ /* 0x000ee2000c1e1900 */
[----:B--2---:R-:W-:-:S05]  /*20d0*/  IMAD.IADD R15, R15, 0x1, R10 ;  /* 0x000000010f0f7824 */ /* 0x004fca00078e020a */
[----:B---3--:R-:W-:-:S13]  /*20e0*/  ISETP.GE.AND P1, PT, R15, R12, PT ;  /* 0x0000000c0f00720c */ /* 0x008fda0003f26270 */
[----:B------:R-:W-:Y:S02]  /*20f0*/  @!P1 R2UR UR4, R18 ;  /* 0x00000000120492ca */ /* 0x000fe400000e0000 */
[----:B------:R-:W-:-:S13]  /*2100*/  @!P1 R2UR UR5, R19 ;  /* 0x00000000130592ca */ /* 0x000fda00000e0000 */
[----:B------:R0:W-:Y:S02]  /*2110*/  @!P1 STG.E desc[UR4][R8.64], R15 ;  /* 0x0000000f08009986 */ /* 0x0001e4000c101904 */
.L_x_37:
[----:B------:R-:W-:Y:S05]  /*2120*/  BSYNC.RECONVERGENT B1 ;  /* 0x0000000000017941 */ /* 0x000fea0003800200 */
.L_x_36:
[----:B------:R-:W-:Y:S04]  /*2130*/  BSSY.RECONVERGENT B1, `(.L_x_35) ;  /* 0x0000039000017945 */ /* 0x000fe80003800200 */
[----:B------:R-:W-:Y:S05]  /*2140*/  @!P2 BRA `(.L_x_38) ;  /* 0x0000000000dca947 */ /* 0x000fea0003800000 */
[----:B------:R-:W-:Y:S02]  /*2150*/  R2UR UR4, R18 ;  /* 0x00000000120472ca */ /* 0x000fe400000e0000 */
[----:B------:R-:W-:-:S13]  /*2160*/  R2UR UR5, R19 ;  /* 0x00000000130572ca */ /* 0x000fda00000e0000 */
[----:B------:R-:W5:Y:S01]  /*2170*/  LD.E.U8 R13, desc[UR4][R6.64+0x1] ;  /* 0x00000104060d7980 */ /* 0x000f62000c101100 */
[----:B------:R-:W1:Y:S01]  /*2180*/  LDCU.128 UR4, c[0x0][0x380] ;  /* 0x00007000ff0477ac */ /* 0x000e620008000c00 */
[CC--:B0-----:R-:W-:Y:S01]  /*2190*/  IADD3 R9, P1, PT, R23.reuse, R11.reuse, RZ ;  /* 0x0000000b17097210 */ /* 0x0c1fe20007f3e0ff */
[----:B------:R-:W-:Y:S01]  /*21a0*/  BSSY.RECONVERGENT B2, `(.L_x_39) ;  /* 0x000001b000027945 */ /* 0x000fe20003800200 */
[----:B------:R-:W-:Y:S02]  /*21b0*/  IADD3 R11, P4, PT, R0, R11, RZ ;  /* 0x0000000b000b7210 */ /* 0x000fe40007f9e0ff */
[----:B--234-:R-:W-:Y:S02]  /*21c0*/  LEA.HI.X.SX32 R14, R23, RZ, 0x1, P1 ;  /* 0x000000ff170e7211 */ /* 0x01cfe400008f0eff */
[----:B------:R-:W-:Y:S01]  /*21d0*/  ISETP.NE.AND P1, PT, R22, 0x2, PT ;  /* 0x000000021600780c */ /* 0x000fe20003f25270 */
[----:B------:R-:W-:Y:S01]  /*21e0*/  IMAD.X R12, RZ, RZ, R20, P4 ;  /* 0x000000ffff0c7224 */ /* 0x000fe200020e0614 */
[----:B-1----:R-:W-:-:S02]  /*21f0*/  LEA R8, P2, R9, UR4, 0x2 ;  /* 0x0000000409087c11 */ /* 0x002fc4000f8410ff */
[----:B------:R-:W-:Y:S02]  /*2200*/  LEA R10, P3, R11, UR6, 0x2 ;  /* 0x000000060b0a7c11 */ /* 0x000fe4000f8610ff */
[----:B------:R-:W-:Y:S02]  /*2210*/  LEA.HI.X R9, R9, UR5, R14, 0x2, P2 ;  /* 0x0000000509097c11 */ /* 0x000fe400090f140e */
[----:B------:R-:W-:Y:S02]  /*2220*/  LEA.HI.X R11, R11, UR7, R12, 0x2, P3 ;  /* 0x000000070b0b7c11 */ /* 0x000fe400098f140c */
[----:B-----5:R-:W-:-:S13]  /*2230*/  ISETP.NE.AND P4, PT, R13, RZ, PT ;  /* 0x000000ff0d00720c */ /* 0x020fda0003f85270 */
        /* <DEDUP_REMOVED lines=17> */
.L_x_40:
[----:B------:R-:W-:Y:S05]  /*2350*/  BSYNC.RECONVERGENT B2 ;  /* 0x0000000000027941 */ /* 0x000fea0003800200 */
.L_x_39:
[----:B------:R-:W-:Y:S05]  /*2360*/  @!P1 BRA `(.L_x_38) ;  /* 0x0000000000549947 */ /* 0x000fea0003800000 */
[----:B------:R-:W-:Y:S02]  /*2370*/  R2UR UR4, R18 ;  /* 0x00000000120472ca */ /* 0x000fe400000e0000 */
[----:B------:R-:W-:-:S13]  /*2380*/  R2UR UR5, R19 ;  /* 0x00000000130572ca */ /* 0x000fda00000e0000 */
[----:B------:R-:W2:Y:S02]  /*2390*/  LD.E.U8 R6, desc[UR4][R6.64+0x2] ;  /* 0x0000020406067980 */ /* 0x000ea4000c101100 */
[----:B--2---:R-:W-:-:S13]  /*23a0*/  ISETP.NE.AND P1, PT, R6, RZ, PT ;  /* 0x000000ff0600720c */ /* 0x004fda0003f25270 */
        /* <DEDUP_REMOVED lines=17> */
.L_x_38:
[----:B------:R-:W-:Y:S05]  /*24c0*/  BSYNC.RECONVERGENT B1 ;  /* 0x0000000000017941 */ /* 0x000fea0003800200 */
.L_x_35:
[----:B------:R-:W-:Y:S05]  /*24d0*/  @P0 BRA `(.L_x_41) ;  /* 0xffffffe400800947 */ /* 0x000fea000383ffff */
[----:B------:R-:W-:Y:S05]  /*24e0*/  BSYNC.RECONVERGENT B0 ;  /* 0x0000000000007941 */ /* 0x000fea0003800200 */
.L_x_6:
[----:B------:R-:W-:-:S04]  /*24f0*/  MOV R0, 0x8 ;  /* 0x0000000800007802 */ /* 0x000fc80000000f00 */
[----:B------:R0:W0:Y:S03]  /*2500*/  LDC.64 R2, c[0x4][R0] ;  /* 0x0100000000027b82 */ /* 0x0000260000000a00 */
[----:B------:R-:W-:-:S07]  /*2510*/  LEPC R20, `(.L_x_42) ;  /* 0x000000001014794e */ /* 0x000fce0000000000 */
[----:B01234-:R-:W-:Y:S05]  /*2520*/  CALL.ABS.NOINC R2 ;  /* 0x0000000002007343 */ /* 0x01ffea0003c00000 */
.L_x_42:
[----:B------:R-:W-:Y:S05]  /*2530*/  EXIT ;  /* 0x000000000000794d */ /* 0x000fea0003800000 */
.L_x_43:
[----:B------:R-:W-:-:S00]  /*2540*/  BRA `(.L_x_43) ;  /* 0xfffffffc00fc7947 */ /* 0x000fc0000383ffff */
[----:B------:R-:W-:-:S00]  /*2550*/  NOP ;  /* 0x0000000000007918 */ /* 0x000fc00000000000 */
        /* <DEDUP_REMOVED lines=10> */
.L_x_44:


//--------------------- .nv.shared.reserved.0     --------------------------
	.section	.nv.shared.reserved.0,"aw",@nobits
	.weak		__nv_reservedSMEM_offset_0_alias
	.size		__nv_reservedSMEM_offset_0_alias, 0, 64
	.other		__nv_reservedSMEM_offset_0_alias,@"STO_CUDA_RESERVED_SHARED STV_DEFAULT"
__nv_reservedSMEM_offset_0_alias:
	.zero		0
	.zero		64


//--------------------- .nv.constant0._Z14dijkstraKernelPiS_i --------------------------
	.section	.nv.constant0._Z14dijkstraKernelPiS_i,"a",@progbits
	.sectionflags	@""
	.align	4
.nv.constant0._Z14dijkstraKernelPiS_i:
	.zero		916


//--------------------- SYMBOLS --------------------------

	.type		.nv.reservedSmem.offset0,@object
	.size		.nv.reservedSmem.offset0,0x4
	.type		malloc,@function
	.type		free,@function
